// auto-generated by cutlass_sweep.conv — config: {"arch": "sm_100", "cluster_m": 1, "cluster_n": 1, "conv_kind": "dgrad", "dtype": "bf16", "ndim": 2, "tile_k": 32, "tile_m": 64, "tile_n": 64}
#include "cutlass/cutlass.h"
#include "cute/tensor.hpp"
#include "cutlass/kernel_hardware_info.hpp"
#include "cutlass/conv/convolution.h"
#include "cutlass/conv/dispatch_policy.hpp"
#include "cutlass/conv/collective/collective_builder.hpp"
#include "cutlass/conv/kernel/conv_universal.hpp"
#include "cutlass/conv/device/conv_universal_adapter.hpp"
#include "cutlass/epilogue/collective/collective_builder.hpp"

using namespace cute;
using Elem = cutlass::bfloat16_t;
using Acc  = float;
using LayoutAB = cutlass::layout::TensorNHWC;
using LayoutC  = cutlass::layout::TensorNHWC;
constexpr auto ConvOp = cutlass::conv::Operator::kDgrad;
using TileShape    = Shape<_64, _64, Shape<_32>>;
using ClusterShape = Shape<_1, _1, _1>;

using CollectiveEpilogue = typename cutlass::epilogue::collective::CollectiveBuilder<
    cutlass::arch::Sm100, cutlass::arch::OpClassTensorOp,
    TileShape, ClusterShape,
    cutlass::epilogue::collective::EpilogueTileAuto,
    Acc, Acc,
    Elem, LayoutC, 128 / cutlass::sizeof_bits<Elem>::value,
    Elem, LayoutC, 128 / cutlass::sizeof_bits<Elem>::value,
    cutlass::epilogue::collective::EpilogueScheduleAuto
  >::CollectiveOp;

using CollectiveMainloop = typename cutlass::conv::collective::CollectiveBuilder<
    cutlass::arch::Sm100, cutlass::arch::OpClassTensorOp, ConvOp,
    Elem, LayoutAB, 128 / cutlass::sizeof_bits<Elem>::value,
    Elem, LayoutAB, 128 / cutlass::sizeof_bits<Elem>::value,
    Acc,
    TileShape, ClusterShape,
    cutlass::conv::collective::StageCountAutoCarveout<
        static_cast<int>(sizeof(typename CollectiveEpilogue::SharedStorage))>,
    cutlass::conv::collective::KernelScheduleAuto
  >::CollectiveOp;

using ProblemShape = cutlass::conv::ConvProblemShape<
    ConvOp, CollectiveMainloop::DispatchPolicy::NumSpatialDimensions>;
using ConvKernel = cutlass::conv::kernel::ConvUniversal<
    ProblemShape, CollectiveMainloop, CollectiveEpilogue>;
using Conv = cutlass::conv::device::ConvUniversalAdapter<ConvKernel>;

auto* _anchor = &cutlass::device_kernel<ConvKernel>;


// ===== COMPILED SASS (sm_100a) =====

	.target	sm_100a

	.elftype	@"ET_EXEC"


//--------------------- .note.nv.tkinfo           --------------------------
	.section	.note.nv.tkinfo,"",@"SHT_NOTE"
	.sectionflags	@"SHF_NOTE_NV_TKINFO"
	.tkinfo
        /*0018*/ 	.word	0x00000002
        /*0030*/ 	.string	""
        /*0030*/ 	.string	"ptxas"
        /*0030*/ 	.string	"Cuda compilation tools, release 13.0, V13.0.88"
        /*0030*/ 	.string	"Build cuda_13.0.r13.0/compiler.36424714_0"
        /*0030*/ 	.string	"-arch sm_100a -m 64 "



//--------------------- .note.nv.cuinfo           --------------------------
	.section	.note.nv.cuinfo,"",@"SHT_NOTE"
	.sectionflags	@"SHF_NOTE_NV_CUINFO"
        /*0018*/ 	.short	0x0002
        /*001a*/ 	.short	0x0064
        /*001c*/ 	.short	0x0082
	.zero		2


//--------------------- .nv.info                  --------------------------
	.section	.nv.info,"",@"SHT_CUDA_INFO"
	.align	4


	//----- nvinfo : EIATTR_REGCOUNT
	.align		4
        /*0000*/ 	.byte	0x04, 0x2f
        /*0002*/ 	.short	(.L_19 - .L_18)
	.align		4
.L_18:
        /*0004*/ 	.word	index@(_ZN7cutlass13device_kernelINS_4conv6kernel13ConvUniversalINS1_16ConvProblemShapeILNS1_8OperatorE1ELi2EEENS1_10collective14CollectiveConvINS1_47MainloopSm100TmaUmmaWarpSpecializedImplicitGemmILS5_1ELi26ELi2ELi1ELi2EN4cute5tupleIJNSA_1CILi1EEESD_SD_EEEEENSB_IJNSC_ILi64EEESG_NSB_IJNSC_ILi32EEEEEEEEENS_10bfloat16_tESK_NSA_8TiledMMAINSA_8MMA_AtomIJNSA_20SM100_MMA_F16BF16_SSISK_SK_fLi64ELi64ELNSA_4UMMA5MajorE0ELSP_1ELNSO_7ScaleInE0ELSQ_0EEEEEENSA_6LayoutISE_NSB_IJNSC_ILi0EEESU_SU_EEEEENSB_IJNSA_10UnderscoreESX_SX_EEEEENS7_6detail27Sm100ImplicitGemmTileTraitsINSA_20SM90_TMA_LOAD_IM2COLENSA_14ComposedLayoutINSA_7SwizzleILi2ELi4ELi3EEENSA_18smem_ptr_flag_bitsILi16EEENST_INSB_IJNSC_ILi8EEESH_EEENSB_IJSH_SD_EEEEEEEvEENS11_INSA_13SM90_TMA_LOADENS13_INS14_ILi3ELi4ELi3EEES17_NST_INSB_IJSG_S18_EEENSB_IJSD_SG_EEEEEEEvEEEENS_8epilogue10collective18CollectiveEpilogueINS1M_23Sm100TmaWarpSpecializedILi3ELi2ELi16ELb1ELb0EEEJSJ_NSB_IJNST_ISG_SD_EENST_ISH_SD_EEEEESK_NSB_IJNSB_IJlllEEESD_SU_EEESK_S1V_NS1M_6fusion15FusionCallbacksIS1Q_NS1W_17LinearCombinationISK_fSK_fLNS_15FloatRoundStyleE2EEESJ_S1T_JEEENSA_5SM1004TMEM4LOAD26SM100_TMEM_LOAD_16dp256b4xES12_S1C_NSA_17SM75_U32x4_LDSM_NENSA_21SM90_TMA_STORE_IM2COLES1C_NSA_17SM90_U32x4_STSM_NENSA_39AutoVectorizingCopyWithAssumedAlignmentILi128EEEEEEvvEEEEvNT_6ParamsE)
        /*0008*/ 	.word	0x00000060


	//----- nvinfo : EIATTR_FRAME_SIZE
	.align		4
.L_19:
        /*000c*/ 	.byte	0x04, 0x11
        /*000e*/ 	.short	(.L_21 - .L_20)
	.align		4
.L_20:
        /*0010*/ 	.word	index@($__internal_2_$__cuda_sm10x_tcgen05_guardrail_trap_unallocated_columns_being_dealloced)
        /*0014*/ 	.word	0x00000008


	//----- nvinfo : EIATTR_FRAME_SIZE
	.align		4
.L_21:
        /*0018*/ 	.byte	0x04, 0x11
        /*001a*/ 	.short	(.L_23 - .L_22)
	.align		4
.L_22:
        /*001c*/ 	.word	index@($__internal_1_$__cuda_sm10x_tcgen05_guardrail_trap_phase_invalid_during_alloc)
        /*0020*/ 	.word	0x00000008


	//----- nvinfo : EIATTR_FRAME_SIZE
	.align		4
.L_23:
        /*0024*/ 	.byte	0x04, 0x11
        /*0026*/ 	.short	(.L_25 - .L_24)
	.align		4
.L_24:
        /*0028*/ 	.word	index@($__internal_0_$__cuda_sm10x_tcgen05_guardrail_trap_col_being_dealloced_not_returned_by_alloc)
        /*002c*/ 	.word	0x00000008


	//----- nvinfo : EIATTR_FRAME_SIZE
	.align		4
.L_25:
        /*0030*/ 	.byte	0x04, 0x11
        /*0032*/ 	.short	(.L_27 - .L_26)
	.align		4
.L_26:
        /*0034*/ 	.word	index@(_ZN7cutlass13device_kernelINS_4conv6kernel13ConvUniversalINS1_16ConvProblemShapeILNS1_8OperatorE1ELi2EEENS1_10collective14CollectiveConvINS1_47MainloopSm100TmaUmmaWarpSpecializedImplicitGemmILS5_1ELi26ELi2ELi1ELi2EN4cute5tupleIJNSA_1CILi1EEESD_SD_EEEEENSB_IJNSC_ILi64EEESG_NSB_IJNSC_ILi32EEEEEEEEENS_10bfloat16_tESK_NSA_8TiledMMAINSA_8MMA_AtomIJNSA_20SM100_MMA_F16BF16_SSISK_SK_fLi64ELi64ELNSA_4UMMA5MajorE0ELSP_1ELNSO_7ScaleInE0ELSQ_0EEEEEENSA_6LayoutISE_NSB_IJNSC_ILi0EEESU_SU_EEEEENSB_IJNSA_10UnderscoreESX_SX_EEEEENS7_6detail27Sm100ImplicitGemmTileTraitsINSA_20SM90_TMA_LOAD_IM2COLENSA_14ComposedLayoutINSA_7SwizzleILi2ELi4ELi3EEENSA_18smem_ptr_flag_bitsILi16EEENST_INSB_IJNSC_ILi8EEESH_EEENSB_IJSH_SD_EEEEEEEvEENS11_INSA_13SM90_TMA_LOADENS13_INS14_ILi3ELi4ELi3EEES17_NST_INSB_IJSG_S18_EEENSB_IJSD_SG_EEEEEEEvEEEENS_8epilogue10collective18CollectiveEpilogueINS1M_23Sm100TmaWarpSpecializedILi3ELi2ELi16ELb1ELb0EEEJSJ_NSB_IJNST_ISG_SD_EENST_ISH_SD_EEEEESK_NSB_IJNSB_IJlllEEESD_SU_EEESK_S1V_NS1M_6fusion15FusionCallbacksIS1Q_NS1W_17LinearCombinationISK_fSK_fLNS_15FloatRoundStyleE2EEESJ_S1T_JEEENSA_5SM1004TMEM4LOAD26SM100_TMEM_LOAD_16dp256b4xES12_S1C_NSA_17SM75_U32x4_LDSM_NENSA_21SM90_TMA_STORE_IM2COLES1C_NSA_17SM90_U32x4_STSM_NENSA_39AutoVectorizingCopyWithAssumedAlignmentILi128EEEEEEvvEEEEvNT_6ParamsE)
        /*0038*/ 	.word	0x00000008


	//----- nvinfo : EIATTR_MIN_STACK_SIZE
	.align		4
.L_27:
        /*003c*/ 	.byte	0x04, 0x12
        /*003e*/ 	.short	(.L_29 - .L_28)
	.align		4
.L_28:
        /*0040*/ 	.word	index@(_ZN7cutlass13device_kernelINS_4conv6kernel13ConvUniversalINS1_16ConvProblemShapeILNS1_8OperatorE1ELi2EEENS1_10collective14CollectiveConvINS1_47MainloopSm100TmaUmmaWarpSpecializedImplicitGemmILS5_1ELi26ELi2ELi1ELi2EN4cute5tupleIJNSA_1CILi1EEESD_SD_EEEEENSB_IJNSC_ILi64EEESG_NSB_IJNSC_ILi32EEEEEEEEENS_10bfloat16_tESK_NSA_8TiledMMAINSA_8MMA_AtomIJNSA_20SM100_MMA_F16BF16_SSISK_SK_fLi64ELi64ELNSA_4UMMA5MajorE0ELSP_1ELNSO_7ScaleInE0ELSQ_0EEEEEENSA_6LayoutISE_NSB_IJNSC_ILi0EEESU_SU_EEEEENSB_IJNSA_10UnderscoreESX_SX_EEEEENS7_6detail27Sm100ImplicitGemmTileTraitsINSA_20SM90_TMA_LOAD_IM2COLENSA_14ComposedLayoutINSA_7SwizzleILi2ELi4ELi3EEENSA_18smem_ptr_flag_bitsILi16EEENST_INSB_IJNSC_ILi8EEESH_EEENSB_IJSH_SD_EEEEEEEvEENS11_INSA_13SM90_TMA_LOADENS13_INS14_ILi3ELi4ELi3EEES17_NST_INSB_IJSG_S18_EEENSB_IJSD_SG_EEEEEEEvEEEENS_8epilogue10collective18CollectiveEpilogueINS1M_23Sm100TmaWarpSpecializedILi3ELi2ELi16ELb1ELb0EEEJSJ_NSB_IJNST_ISG_SD_EENST_ISH_SD_EEEEESK_NSB_IJNSB_IJlllEEESD_SU_EEESK_S1V_NS1M_6fusion15FusionCallbacksIS1Q_NS1W_17LinearCombinationISK_fSK_fLNS_15FloatRoundStyleE2EEESJ_S1T_JEEENSA_5SM1004TMEM4LOAD26SM100_TMEM_LOAD_16dp256b4xES12_S1C_NSA_17SM75_U32x4_LDSM_NENSA_21SM90_TMA_STORE_IM2COLES1C_NSA_17SM90_U32x4_STSM_NENSA_39AutoVectorizingCopyWithAssumedAlignmentILi128EEEEEEvvEEEEvNT_6ParamsE)
        /*0044*/ 	.word	0x00000008
.L_29:


//--------------------- .nv.compat                --------------------------
	.section	.nv.compat,"",@"SHT_CUDA_COMPAT_INFO"
	.align	4
        /*0000*/ 	.byte	0x02, 0x09, 0x01, 0x00, 0x02, 0x02, 0x02, 0x00, 0x02, 0x05, 0x05, 0x00, 0x03, 0x07, 0x01, 0x01
        /*0010*/ 	.byte	0x02, 0x03, 0x01, 0x00, 0x02, 0x06, 0x01, 0x00, 0x04, 0x0b, 0x08, 0x00, 0x09, 0x00, 0x00, 0x00
        /*0020*/ 	.byte	0x00, 0x00, 0x00, 0x00


//--------------------- .nv.info._ZN7cutlass13device_kernelINS_4conv6kernel13ConvUniversalINS1_16ConvProblemShapeILNS1_8OperatorE1ELi2EEENS1_10collective14CollectiveConvINS1_47MainloopSm100TmaUmmaWarpSpecializedImplicitGemmILS5_1ELi26ELi2ELi1ELi2EN4cute5tupleIJNSA_1CILi1EEESD_SD_EEEEENSB_IJNSC_ILi64EEESG_NSB_IJNSC_ILi32EEEEEEEEENS_10bfloat16_tESK_NSA_8TiledMMAINSA_8MMA_AtomIJNSA_20SM100_MMA_F16BF16_SSISK_SK_fLi64ELi64ELNSA_4UMMA5MajorE0ELSP_1ELNSO_7ScaleInE0ELSQ_0EEEEEENSA_6LayoutISE_NSB_IJNSC_ILi0EEESU_SU_EEEEENSB_IJNSA_10UnderscoreESX_SX_EEEEENS7_6detail27Sm100ImplicitGemmTileTraitsINSA_20SM90_TMA_LOAD_IM2COLENSA_14ComposedLayoutINSA_7SwizzleILi2ELi4ELi3EEENSA_18smem_ptr_flag_bitsILi16EEENST_INSB_IJNSC_ILi8EEESH_EEENSB_IJSH_SD_EEEEEEEvEENS11_INSA_13SM90_TMA_LOADENS13_INS14_ILi3ELi4ELi3EEES17_NST_INSB_IJSG_S18_EEENSB_IJSD_SG_EEEEEEEvEEEENS_8epilogue10collective18CollectiveEpilogueINS1M_23Sm100TmaWarpSpecializedILi3ELi2ELi16ELb1ELb0EEEJSJ_NSB_IJNST_ISG_SD_EENST_ISH_SD_EEEEESK_NSB_IJNSB_IJlllEEESD_SU_EEESK_S1V_NS1M_6fusion15FusionCallbacksIS1Q_NS1W_17LinearCombinationISK_fSK_fLNS_15FloatRoundStyleE2EEESJ_S1T_JEEENSA_5SM1004TMEM4LOAD26SM100_TMEM_LOAD_16dp256b4xES12_S1C_NSA_17SM75_U32x4_LDSM_NENSA_21SM90_TMA_STORE_IM2COLES1C_NSA_17SM90_U32x4_STSM_NENSA_39AutoVectorizingCopyWithAssumedAlignmentILi128EEEEEEvvEEEEvNT_6ParamsE --------------------------
	.section	.nv.info._ZN7cutlass13device_kernelINS_4conv6kernel13ConvUniversalINS1_16ConvProblemShapeILNS1_8OperatorE1ELi2EEENS1_10collective14CollectiveConvINS1_47MainloopSm100TmaUmmaWarpSpecializedImplicitGemmILS5_1ELi26ELi2ELi1ELi2EN4cute5tupleIJNSA_1CILi1EEESD_SD_EEEEENSB_IJNSC_ILi64EEESG_NSB_IJNSC_ILi32EEEEEEEEENS_10bfloat16_tESK_NSA_8TiledMMAINSA_8MMA_AtomIJNSA_20SM100_MMA_F16BF16_SSISK_SK_fLi64ELi64ELNSA_4UMMA5MajorE0ELSP_1ELNSO_7ScaleInE0ELSQ_0EEEEEENSA_6LayoutISE_NSB_IJNSC_ILi0EEESU_SU_EEEEENSB_IJNSA_10UnderscoreESX_SX_EEEEENS7_6detail27Sm100ImplicitGemmTileTraitsINSA_20SM90_TMA_LOAD_IM2COLENSA_14ComposedLayoutINSA_7SwizzleILi2ELi4ELi3EEENSA_18smem_ptr_flag_bitsILi16EEENST_INSB_IJNSC_ILi8EEESH_EEENSB_IJSH_SD_EEEEEEEvEENS11_INSA_13SM90_TMA_LOADENS13_INS14_ILi3ELi4ELi3EEES17_NST_INSB_IJSG_S18_EEENSB_IJSD_SG_EEEEEEEvEEEENS_8epilogue10collective18CollectiveEpilogueINS1M_23Sm100TmaWarpSpecializedILi3ELi2ELi16ELb1ELb0EEEJSJ_NSB_IJNST_ISG_SD_EENST_ISH_SD_EEEEESK_NSB_IJNSB_IJlllEEESD_SU_EEESK_S1V_NS1M_6fusion15FusionCallbacksIS1Q_NS1W_17LinearCombinationISK_fSK_fLNS_15FloatRoundStyleE2EEESJ_S1T_JEEENSA_5SM1004TMEM4LOAD26SM100_TMEM_LOAD_16dp256b4xES12_S1C_NSA_17SM75_U32x4_LDSM_NENSA_21SM90_TMA_STORE_IM2COLES1C_NSA_17SM90_U32x4_STSM_NENSA_39AutoVectorizingCopyWithAssumedAlignmentILi128EEEEEEvvEEEEvNT_6ParamsE,"",@"SHT_CUDA_INFO"
	.sectionflags	@""
	.align	4


	//----- nvinfo : EIATTR_CUDA_API_VERSION
	.align		4
        /*0000*/ 	.byte	0x04, 0x37
        /*0002*/ 	.short	(.L_31 - .L_30)
.L_30:
        /*0004*/ 	.word	0x00000082


	//----- nvinfo : EIATTR_KPARAM_INFO
	.align		4
.L_31:
        /*0008*/ 	.byte	0x04, 0x17
        /*000a*/ 	.short	(.L_33 - .L_32)
.L_32:
        /*000c*/ 	.word	0x00000000
        /*0010*/ 	.short	0x0000
        /*0012*/ 	.short	0x0000
        /*0014*/ 	.byte	0x00, 0xf0, 0x01, 0x20


	//----- nvinfo : EIATTR_AT_ENTRY_FRAGMENTS
	.align		4
.L_33:
        /*0018*/ 	.byte	0x04, 0x4f
        /*001a*/ 	.short	(.L_35 - .L_34)


	//   ....[0]....
.L_34:
        /*001c*/ 	.word	0x00000006


	//----- nvinfo : EIATTR_RESERVED_SMEM_USED
	.align		4
.L_35:
        /*0020*/ 	.byte	0x01, 0x41
	.zero		2


	//----- nvinfo : EIATTR_SPARSE_MMA_MASK
	.align		4
        /*0024*/ 	.byte	0x03, 0x50
        /*0026*/ 	.short	0x0000


	//----- nvinfo : EIATTR_TCGEN05_1CTA_USED
	.align		4
        /*0028*/ 	.byte	0x01, 0x51
	.zero		2


	//----- nvinfo : EIATTR_MAXREG_COUNT
	.align		4
        /*002c*/ 	.byte	0x03, 0x1b
        /*002e*/ 	.short	0x00ff


	//----- nvinfo : EIATTR_NUM_BARRIERS
	.align		4
        /*0030*/ 	.byte	0x02, 0x4c
        /*0032*/ 	.byte	0x07
	.zero		1


	//----- nvinfo : EIATTR_EXTERNS
	.align		4
        /*0034*/ 	.byte	0x04, 0x0f
        /*0036*/ 	.short	(.L_37 - .L_36)


	//   ....[0]....
	.align		4
.L_36:
        /*0038*/ 	.word	index@(__assertfail)


	//----- nvinfo : EIATTR_MERCURY_ISA_VERSION
	.align		4
.L_37:
        /*003c*/ 	.byte	0x03, 0x5f
        /*003e*/ 	.short	0x0101


	//----- nvinfo : EIATTR_INT_WARP_WIDE_INSTR_OFFSETS
	.align		4
        /*0040*/ 	.byte	0x04, 0x31
        /*0042*/ 	.short	(.L_39 - .L_38)


	//   ....[0]....
.L_38:
        /*0044*/ 	.word	0x00004840


	//   ....[1]....
        /*0048*/ 	.word	0x00004860


	//   ....[2]....
        /*004c*/ 	.word	0x00004890


	//   ....[3]....
        /*0050*/ 	.word	0x000052f0


	//   ....[4]....
        /*0054*/ 	.word	0x00005360


	//   ....[5]....
        /*0058*/ 	.word	0x000055a0


	//   ....[6]....
        /*005c*/ 	.word	0x000055d0


	//----- nvinfo : EIATTR_COOP_GROUP_MASK_REGIDS
	.align		4
.L_39:
        /*0060*/ 	.byte	0x04, 0x29
        /*0062*/ 	.short	(.L_41 - .L_40)


	//   ....[0]....
.L_40:
        /*0064*/ 	.word	0xffffffff


	//   ....[1]....
        /*0068*/ 	.word	0xffffffff


	//   ....[2]....
        /*006c*/ 	.word	0xffffffff


	//   ....[3]....
        /*0070*/ 	.word	0xffffffff


	//   ....[4]....
        /*0074*/ 	.word	0xffffffff


	//   ....[5]....
        /*0078*/ 	.word	0xffffffff


	//   ....[6]....
        /*007c*/ 	.word	0xffffffff


	//   ....[7]....
        /*0080*/ 	.word	0xffffffff


	//   ....[8]....
        /*0084*/ 	.word	0xffffffff


	//   ....[9]....
        /*0088*/ 	.word	0xffffffff


	//   ....[10]....
        /*008c*/ 	.word	0xffffffff


	//   ....[11]....
        /*0090*/ 	.word	0xffffffff


	//----- nvinfo : EIATTR_COOP_GROUP_INSTR_OFFSETS
	.align		4
.L_41:
        /*0094*/ 	.byte	0x04, 0x28
        /*0096*/ 	.short	(.L_43 - .L_42)


	//   ....[0]....
.L_42:
        /*0098*/ 	.word	0x000000a0


	//   ....[1]....
        /*009c*/ 	.word	0x00000510


	//   ....[2]....
        /*00a0*/ 	.word	0x00000970


	//   ....[3]....
        /*00a4*/ 	.word	0x00000af0


	//   ....[4]....
        /*00a8*/ 	.word	0x00000bf0


	//   ....[5]....
        /*00ac*/ 	.word	0x00000d40


	//   ....[6]....
        /*00b0*/ 	.word	0x000023c0


	//   ....[7]....
        /*00b4*/ 	.word	0x00003cb0


	//   ....[8]....
        /*00b8*/ 	.word	0x00003ec0


	//   ....[9]....
        /*00bc*/ 	.word	0x00003ef0


	//   ....[10]....
        /*00c0*/ 	.word	0x00004720


	//   ....[11]....
        /*00c4*/ 	.word	0x00004960


	//----- nvinfo : EIATTR_VRC_CTA_INIT_COUNT
	.align		4
.L_43:
        /*00c8*/ 	.byte	0x02, 0x4a
        /*00ca*/ 	.byte	0x80
	.zero		1


	//----- nvinfo : EIATTR_SYSCALL_OFFSETS
	.align		4
        /*00cc*/ 	.byte	0x04, 0x46
        /*00ce*/ 	.short	(.L_45 - .L_44)


	//   ....[0]....
.L_44:
        /*00d0*/ 	.word	0x000062b0


	//   ....[1]....
        /*00d4*/ 	.word	0x000063a0


	//   ....[2]....
        /*00d8*/ 	.word	0x00006b80


	//   ....[3]....
        /*00dc*/ 	.word	0x000074f0


	//----- nvinfo : EIATTR_MBARRIER_INSTR_OFFSETS
	.align		4
.L_45:
        /*00e0*/ 	.byte	0x04, 0x39
        /*00e2*/ 	.short	(.L_47 - .L_46)


	//   ....[0]....
.L_46:
        /*00e4*/ 	.word	0x00000610
        /*00e8*/ 	.word	0x000000ff
        /*00ec*/ 	.word	0x00000000
        /*00f0*/ 	.short	0x0100
        /*00f2*/ 	.byte	0x05
	.zero		1


	//   ....[1]....
        /*00f4*/ 	.word	0x00000620
        /*00f8*/ 	.word	0x000000ff
        /*00fc*/ 	.word	0x000000d0
        /*0100*/ 	.short	0x0100
        /*0102*/ 	.byte	0x05
	.zero		1


	//   ....[2]....
        /*0104*/ 	.word	0x00000630
        /*0108*/ 	.word	0x000000ff
        /*010c*/ 	.word	0x00000008
        /*0110*/ 	.short	0x0100
        /*0112*/ 	.byte	0x05
	.zero		1


	//   ....[3]....
        /*0114*/ 	.word	0x00000640
        /*0118*/ 	.word	0x000000ff
        /*011c*/ 	.word	0x000000d8
        /*0120*/ 	.short	0x0100
        /*0122*/ 	.byte	0x05
	.zero		1


	//   ....[4]....
        /*0124*/ 	.word	0x00000650
        /*0128*/ 	.word	0x000000ff
        /*012c*/ 	.word	0x00000010
        /*0130*/ 	.short	0x0100
        /*0132*/ 	.byte	0x05
	.zero		1


	//   ....[5]....
        /*0134*/ 	.word	0x00000660
        /*0138*/ 	.word	0x000000ff
        /*013c*/ 	.word	0x000000e0
        /*0140*/ 	.short	0x0100
        /*0142*/ 	.byte	0x05
	.zero		1


	//   ....[6]....
        /*0144*/ 	.word	0x00000670
        /*0148*/ 	.word	0x000000ff
        /*014c*/ 	.word	0x00000018
        /*0150*/ 	.short	0x0100
        /*0152*/ 	.byte	0x05
	.zero		1


	//   ....[7]....
        /*0154*/ 	.word	0x00000680
        /*0158*/ 	.word	0x000000ff
        /*015c*/ 	.word	0x000000e8
        /*0160*/ 	.short	0x0100
        /*0162*/ 	.byte	0x05
	.zero		1


	//   ....[8]....
        /*0164*/ 	.word	0x00000690
        /*0168*/ 	.word	0x000000ff
        /*016c*/ 	.word	0x00000020
        /*0170*/ 	.short	0x0100
        /*0172*/ 	.byte	0x05
	.zero		1


	//   ....[9]....
        /*0174*/ 	.word	0x000006a0
        /*0178*/ 	.word	0x000000ff
        /*017c*/ 	.word	0x000000f0
        /*0180*/ 	.short	0x0100
        /*0182*/ 	.byte	0x05
	.zero		1


	//   ....[10]....
        /*0184*/ 	.word	0x000006b0
        /*0188*/ 	.word	0x000000ff
        /*018c*/ 	.word	0x00000028
        /*0190*/ 	.short	0x0100
        /*0192*/ 	.byte	0x05
	.zero		1


	//   ....[11]....
        /*0194*/ 	.word	0x000006c0
        /*0198*/ 	.word	0x000000ff
        /*019c*/ 	.word	0x000000f8
        /*01a0*/ 	.short	0x0100
        /*01a2*/ 	.byte	0x05
	.zero		1


	//   ....[12]....
        /*01a4*/ 	.word	0x000006d0
        /*01a8*/ 	.word	0x000000ff
        /*01ac*/ 	.word	0x00000030
        /*01b0*/ 	.short	0x0100
        /*01b2*/ 	.byte	0x05
	.zero		1


	//   ....[13]....
        /*01b4*/ 	.word	0x000006e0
        /*01b8*/ 	.word	0x000000ff
        /*01bc*/ 	.word	0x00000100
        /*01c0*/ 	.short	0x0100
        /*01c2*/ 	.byte	0x05
	.zero		1


	//   ....[14]....
        /*01c4*/ 	.word	0x000006f0
        /*01c8*/ 	.word	0x000000ff
        /*01cc*/ 	.word	0x00000038
        /*01d0*/ 	.short	0x0100
        /*01d2*/ 	.byte	0x05
	.zero		1


	//   ....[15]....
        /*01d4*/ 	.word	0x00000700
        /*01d8*/ 	.word	0x000000ff
        /*01dc*/ 	.word	0x00000108
        /*01e0*/ 	.short	0x0100
        /*01e2*/ 	.byte	0x05
	.zero		1


	//   ....[16]....
        /*01e4*/ 	.word	0x00000710
        /*01e8*/ 	.word	0x000000ff
        /*01ec*/ 	.word	0x00000040
        /*01f0*/ 	.short	0x0100
        /*01f2*/ 	.byte	0x05
	.zero		1


	//   ....[17]....
        /*01f4*/ 	.word	0x00000720
        /*01f8*/ 	.word	0x000000ff
        /*01fc*/ 	.word	0x00000110
        /*0200*/ 	.short	0x0100
        /*0202*/ 	.byte	0x05
	.zero		1


	//   ....[18]....
        /*0204*/ 	.word	0x00000730
        /*0208*/ 	.word	0x000000ff
        /*020c*/ 	.word	0x00000048
        /*0210*/ 	.short	0x0100
        /*0212*/ 	.byte	0x05
	.zero		1


	//   ....[19]....
        /*0214*/ 	.word	0x00000740
        /*0218*/ 	.word	0x000000ff
        /*021c*/ 	.word	0x00000118
        /*0220*/ 	.short	0x0100
        /*0222*/ 	.byte	0x05
	.zero		1


	//   ....[20]....
        /*0224*/ 	.word	0x00000750
        /*0228*/ 	.word	0x000000ff
        /*022c*/ 	.word	0x00000050
        /*0230*/ 	.short	0x0100
        /*0232*/ 	.byte	0x05
	.zero		1


	//   ....[21]....
        /*0234*/ 	.word	0x00000760
        /*0238*/ 	.word	0x000000ff
        /*023c*/ 	.word	0x00000120
        /*0240*/ 	.short	0x0100
        /*0242*/ 	.byte	0x05
	.zero		1


	//   ....[22]....
        /*0244*/ 	.word	0x00000770
        /*0248*/ 	.word	0x000000ff
        /*024c*/ 	.word	0x00000058
        /*0250*/ 	.short	0x0100
        /*0252*/ 	.byte	0x05
	.zero		1


	//   ....[23]....
        /*0254*/ 	.word	0x00000780
        /*0258*/ 	.word	0x000000ff
        /*025c*/ 	.word	0x00000128
        /*0260*/ 	.short	0x0100
        /*0262*/ 	.byte	0x05
	.zero		1


	//   ....[24]....
        /*0264*/ 	.word	0x00000790
        /*0268*/ 	.word	0x000000ff
        /*026c*/ 	.word	0x00000060
        /*0270*/ 	.short	0x0100
        /*0272*/ 	.byte	0x05
	.zero		1


	//   ....[25]....
        /*0274*/ 	.word	0x000007a0
        /*0278*/ 	.word	0x000000ff
        /*027c*/ 	.word	0x00000130
        /*0280*/ 	.short	0x0100
        /*0282*/ 	.byte	0x05
	.zero		1


	//   ....[26]....
        /*0284*/ 	.word	0x000007b0
        /*0288*/ 	.word	0x000000ff
        /*028c*/ 	.word	0x00000068
        /*0290*/ 	.short	0x0100
        /*0292*/ 	.byte	0x05
	.zero		1


	//   ....[27]....
        /*0294*/ 	.word	0x000007c0
        /*0298*/ 	.word	0x000000ff
        /*029c*/ 	.word	0x00000138
        /*02a0*/ 	.short	0x0100
        /*02a2*/ 	.byte	0x05
	.zero		1


	//   ....[28]....
        /*02a4*/ 	.word	0x000007d0
        /*02a8*/ 	.word	0x000000ff
        /*02ac*/ 	.word	0x00000070
        /*02b0*/ 	.short	0x0100
        /*02b2*/ 	.byte	0x05
	.zero		1


	//   ....[29]....
        /*02b4*/ 	.word	0x000007e0
        /*02b8*/ 	.word	0x000000ff
        /*02bc*/ 	.word	0x00000140
        /*02c0*/ 	.short	0x0100
        /*02c2*/ 	.byte	0x05
	.zero		1


	//   ....[30]....
        /*02c4*/ 	.word	0x000007f0
        /*02c8*/ 	.word	0x000000ff
        /*02cc*/ 	.word	0x00000078
        /*02d0*/ 	.short	0x0100
        /*02d2*/ 	.byte	0x05
	.zero		1


	//   ....[31]....
        /*02d4*/ 	.word	0x00000800
        /*02d8*/ 	.word	0x000000ff
        /*02dc*/ 	.word	0x00000148
        /*02e0*/ 	.short	0x0100
        /*02e2*/ 	.byte	0x05
	.zero		1


	//   ....[32]....
        /*02e4*/ 	.word	0x00000810
        /*02e8*/ 	.word	0x000000ff
        /*02ec*/ 	.word	0x00000080
        /*02f0*/ 	.short	0x0100
        /*02f2*/ 	.byte	0x05
	.zero		1


	//   ....[33]....
        /*02f4*/ 	.word	0x00000820
        /*02f8*/ 	.word	0x000000ff
        /*02fc*/ 	.word	0x00000150
        /*0300*/ 	.short	0x0100
        /*0302*/ 	.byte	0x05
	.zero		1


	//   ....[34]....
        /*0304*/ 	.word	0x00000830
        /*0308*/ 	.word	0x000000ff
        /*030c*/ 	.word	0x00000088
        /*0310*/ 	.short	0x0100
        /*0312*/ 	.byte	0x05
	.zero		1


	//   ....[35]....
        /*0314*/ 	.word	0x00000840
        /*0318*/ 	.word	0x000000ff
        /*031c*/ 	.word	0x00000158
        /*0320*/ 	.short	0x0100
        /*0322*/ 	.byte	0x05
	.zero		1


	//   ....[36]....
        /*0324*/ 	.word	0x00000850
        /*0328*/ 	.word	0x000000ff
        /*032c*/ 	.word	0x00000090
        /*0330*/ 	.short	0x0100
        /*0332*/ 	.byte	0x05
	.zero		1


	//   ....[37]....
        /*0334*/ 	.word	0x00000860
        /*0338*/ 	.word	0x000000ff
        /*033c*/ 	.word	0x00000160
        /*0340*/ 	.short	0x0100
        /*0342*/ 	.byte	0x05
	.zero		1


	//   ....[38]....
        /*0344*/ 	.word	0x00000870
        /*0348*/ 	.word	0x000000ff
        /*034c*/ 	.word	0x00000098
        /*0350*/ 	.short	0x0100
        /*0352*/ 	.byte	0x05
	.zero		1


	//   ....[39]....
        /*0354*/ 	.word	0x00000880
        /*0358*/ 	.word	0x000000ff
        /*035c*/ 	.word	0x00000168
        /*0360*/ 	.short	0x0100
        /*0362*/ 	.byte	0x05
	.zero		1


	//   ....[40]....
        /*0364*/ 	.word	0x00000890
        /*0368*/ 	.word	0x000000ff
        /*036c*/ 	.word	0x000000a0
        /*0370*/ 	.short	0x0100
        /*0372*/ 	.byte	0x05
	.zero		1


	//   ....[41]....
        /*0374*/ 	.word	0x000008a0
        /*0378*/ 	.word	0x000000ff
        /*037c*/ 	.word	0x00000170
        /*0380*/ 	.short	0x0100
        /*0382*/ 	.byte	0x05
	.zero		1


	//   ....[42]....
        /*0384*/ 	.word	0x000008b0
        /*0388*/ 	.word	0x000000ff
        /*038c*/ 	.word	0x000000a8
        /*0390*/ 	.short	0x0100
        /*0392*/ 	.byte	0x05
	.zero		1


	//   ....[43]....
        /*0394*/ 	.word	0x000008c0
        /*0398*/ 	.word	0x000000ff
        /*039c*/ 	.word	0x00000178
        /*03a0*/ 	.short	0x0100
        /*03a2*/ 	.byte	0x05
	.zero		1


	//   ....[44]....
        /*03a4*/ 	.word	0x000008d0
        /*03a8*/ 	.word	0x000000ff
        /*03ac*/ 	.word	0x000000b0
        /*03b0*/ 	.short	0x0100
        /*03b2*/ 	.byte	0x05
	.zero		1


	//   ....[45]....
        /*03b4*/ 	.word	0x000008e0
        /*03b8*/ 	.word	0x000000ff
        /*03bc*/ 	.word	0x00000180
        /*03c0*/ 	.short	0x0100
        /*03c2*/ 	.byte	0x05
	.zero		1


	//   ....[46]....
        /*03c4*/ 	.word	0x000008f0
        /*03c8*/ 	.word	0x000000ff
        /*03cc*/ 	.word	0x000000b8
        /*03d0*/ 	.short	0x0100
        /*03d2*/ 	.byte	0x05
	.zero		1


	//   ....[47]....
        /*03d4*/ 	.word	0x00000900
        /*03d8*/ 	.word	0x000000ff
        /*03dc*/ 	.word	0x00000188
        /*03e0*/ 	.short	0x0100
        /*03e2*/ 	.byte	0x05
	.zero		1


	//   ....[48]....
        /*03e4*/ 	.word	0x00000910
        /*03e8*/ 	.word	0x000000ff
        /*03ec*/ 	.word	0x000000c0
        /*03f0*/ 	.short	0x0100
        /*03f2*/ 	.byte	0x05
	.zero		1


	//   ....[49]....
        /*03f4*/ 	.word	0x00000920
        /*03f8*/ 	.word	0x000000ff
        /*03fc*/ 	.word	0x00000190
        /*0400*/ 	.short	0x0100
        /*0402*/ 	.byte	0x05
	.zero		1


	//   ....[50]....
        /*0404*/ 	.word	0x00000930
        /*0408*/ 	.word	0x000000ff
        /*040c*/ 	.word	0x000000c8
        /*0410*/ 	.short	0x0100
        /*0412*/ 	.byte	0x05
	.zero		1


	//   ....[51]....
        /*0414*/ 	.word	0x00000940
        /*0418*/ 	.word	0x000000ff
        /*041c*/ 	.word	0x00000198
        /*0420*/ 	.short	0x0100
        /*0422*/ 	.byte	0x05
	.zero		1


	//   ....[52]....
        /*0424*/ 	.word	0x00000a80
        /*0428*/ 	.word	0x000000ff
        /*042c*/ 	.word	0x000001a0
        /*0430*/ 	.short	0x0100
        /*0432*/ 	.byte	0x07
	.zero		1


	//   ....[53]....
        /*0434*/ 	.word	0x00000a90
        /*0438*/ 	.word	0x000000ff
        /*043c*/ 	.word	0x000001b8
        /*0440*/ 	.short	0x0100
        /*0442*/ 	.byte	0x07
	.zero		1


	//   ....[54]....
        /*0444*/ 	.word	0x00000aa0
        /*0448*/ 	.word	0x000000ff
        /*044c*/ 	.word	0x000001a8
        /*0450*/ 	.short	0x0100
        /*0452*/ 	.byte	0x07
	.zero		1


	//   ....[55]....
        /*0454*/ 	.word	0x00000ab0
        /*0458*/ 	.word	0x000000ff
        /*045c*/ 	.word	0x000001c0
        /*0460*/ 	.short	0x0100
        /*0462*/ 	.byte	0x07
	.zero		1


	//   ....[56]....
        /*0464*/ 	.word	0x00000ac0
        /*0468*/ 	.word	0x000000ff
        /*046c*/ 	.word	0x000001b0
        /*0470*/ 	.short	0x0100
        /*0472*/ 	.byte	0x07
	.zero		1


	//   ....[57]....
        /*0474*/ 	.word	0x00000ad0
        /*0478*/ 	.word	0x000000ff
        /*047c*/ 	.word	0x000001c8
        /*0480*/ 	.short	0x0100
        /*0482*/ 	.byte	0x07
	.zero		1


	//   ....[58]....
        /*0484*/ 	.word	0x00000bc0
        /*0488*/ 	.word	0x000000ff
        /*048c*/ 	.word	0x000001d0
        /*0490*/ 	.short	0x0100
        /*0492*/ 	.byte	0x05
	.zero		1


	//   ....[59]....
        /*0494*/ 	.word	0x00000bd0
        /*0498*/ 	.word	0x000000ff
        /*049c*/ 	.word	0x000001d8
        /*04a0*/ 	.short	0x0100
        /*04a2*/ 	.byte	0x05
	.zero		1


	//   ....[60]....
        /*04a4*/ 	.word	0x00000d10
        /*04a8*/ 	.word	0x000000ff
        /*04ac*/ 	.word	0x000001e0
        /*04b0*/ 	.short	0x0100
        /*04b2*/ 	.byte	0x05
	.zero		1


	//   ....[61]....
        /*04b4*/ 	.word	0x00000d20
        /*04b8*/ 	.word	0x000000ff
        /*04bc*/ 	.word	0x000001e8
        /*04c0*/ 	.short	0x0100
        /*04c2*/ 	.byte	0x05
	.zero		1


	//   ....[62]....
        /*04c4*/ 	.word	0x00000e50
        /*04c8*/ 	.word	0x000000ff
        /*04cc*/ 	.word	0x000001f0
        /*04d0*/ 	.short	0x0100
        /*04d2*/ 	.byte	0x07
	.zero		1


	//   ....[63]....
        /*04d4*/ 	.word	0x00000e60
        /*04d8*/ 	.word	0x000000ff
        /*04dc*/ 	.word	0x00000200
        /*04e0*/ 	.short	0x0100
        /*04e2*/ 	.byte	0x07
	.zero		1


	//   ....[64]....
        /*04e4*/ 	.word	0x00000e70
        /*04e8*/ 	.word	0x000000ff
        /*04ec*/ 	.word	0x000001f8
        /*04f0*/ 	.short	0x0100
        /*04f2*/ 	.byte	0x07
	.zero		1


	//   ....[65]....
        /*04f4*/ 	.word	0x00000e80
        /*04f8*/ 	.word	0x000000ff
        /*04fc*/ 	.word	0x00000208
        /*0500*/ 	.short	0x0100
        /*0502*/ 	.byte	0x07
	.zero		1


	//   ....[66]....
        /*0504*/ 	.word	0x000017c0
        /*0508*/ 	.word	0x000000ff
        /*050c*/ 	.word	0x000000d0
        /*0510*/ 	.short	0x010a
        /*0512*/ 	.byte	0x04
	.zero		1


	//   ....[67]....
        /*0514*/ 	.word	0x00001a80
        /*0518*/ 	.word	0x000000ff
        /*051c*/ 	.word	0x000000d0
        /*0520*/ 	.short	0x010a
        /*0522*/ 	.byte	0x09
	.zero		1


	//   ....[68]....
        /*0524*/ 	.word	0x00001bf0
        /*0528*/ 	.word	0x000000ff
        /*052c*/ 	.word	0x000000d0
        /*0530*/ 	.short	0x010a
        /*0532*/ 	.byte	0x08
	.zero		1


	//   ....[69]....
        /*0534*/ 	.word	0x00001da0
        /*0538*/ 	.word	0x000000ff
        /*053c*/ 	.word	0x000001d8
        /*0540*/ 	.short	0x0101
        /*0542*/ 	.byte	0x16
	.zero		1


	//   ....[70]....
        /*0544*/ 	.word	0x00001dd0
        /*0548*/ 	.word	0x000000ff
        /*054c*/ 	.word	0x000000d0
        /*0550*/ 	.short	0x010a
        /*0552*/ 	.byte	0x04
	.zero		1


	//   ....[71]....
        /*0554*/ 	.word	0x00002070
        /*0558*/ 	.word	0x000000ff
        /*055c*/ 	.word	0x000000d0
        /*0560*/ 	.short	0x010a
        /*0562*/ 	.byte	0x11
	.zero		1


	//   ....[72]....
        /*0564*/ 	.word	0x000021e0
        /*0568*/ 	.word	0x000000ff
        /*056c*/ 	.word	0x000000d0
        /*0570*/ 	.short	0x010a
        /*0572*/ 	.byte	0x08
	.zero		1


	//   ....[73]....
        /*0574*/ 	.word	0x000023d0
        /*0578*/ 	.word	0x000000ff
        /*057c*/ 	.word	0x000001e0
        /*0580*/ 	.short	0x010a
        /*0582*/ 	.byte	0x16
	.zero		1


	//   ....[74]....
        /*0584*/ 	.word	0x00002490
        /*0588*/ 	.word	0x000000ff
        /*058c*/ 	.word	0x00000000
        /*0590*/ 	.short	0x0101
        /*0592*/ 	.byte	0x04
	.zero		1


	//   ....[75]....
        /*0594*/ 	.word	0x00002990
        /*0598*/ 	.word	0x000000ff
        /*059c*/ 	.word	0x00000000
        /*05a0*/ 	.short	0x010a
        /*05a2*/ 	.byte	0x04
	.zero		1


	//   ....[76]....
        /*05a4*/ 	.word	0x00002a30
        /*05a8*/ 	.word	0x000000ff
        /*05ac*/ 	.word	0x00000000
        /*05b0*/ 	.short	0x010a
        /*05b2*/ 	.byte	0x04
	.zero		1


	//   ....[77]....
        /*05b4*/ 	.word	0x00002ad0
        /*05b8*/ 	.word	0x000000ff
        /*05bc*/ 	.word	0x00000000
        /*05c0*/ 	.short	0x010a
        /*05c2*/ 	.byte	0x04
	.zero		1


	//   ....[78]....
        /*05c4*/ 	.word	0x00002b70
        /*05c8*/ 	.word	0x000000ff
        /*05cc*/ 	.word	0x00000000
        /*05d0*/ 	.short	0x010a
        /*05d2*/ 	.byte	0x04
	.zero		1


	//   ....[79]....
        /*05d4*/ 	.word	0x00002c10
        /*05d8*/ 	.word	0x000000ff
        /*05dc*/ 	.word	0x00000000
        /*05e0*/ 	.short	0x010a
        /*05e2*/ 	.byte	0x04
	.zero		1


	//   ....[80]....
        /*05e4*/ 	.word	0x00002cb0
        /*05e8*/ 	.word	0x000000ff
        /*05ec*/ 	.word	0x00000000
        /*05f0*/ 	.short	0x010a
        /*05f2*/ 	.byte	0x04
	.zero		1


	//   ....[81]....
        /*05f4*/ 	.word	0x00002d50
        /*05f8*/ 	.word	0x000000ff
        /*05fc*/ 	.word	0x00000000
        /*0600*/ 	.short	0x010a
        /*0602*/ 	.byte	0x04
	.zero		1


	//   ....[82]....
        /*0604*/ 	.word	0x00002df0
        /*0608*/ 	.word	0x000000ff
        /*060c*/ 	.word	0x00000000
        /*0610*/ 	.short	0x010a
        /*0612*/ 	.byte	0x04
	.zero		1


	//   ....[83]....
        /*0614*/ 	.word	0x00002e90
        /*0618*/ 	.word	0x000000ff
        /*061c*/ 	.word	0x00000000
        /*0620*/ 	.short	0x010a
        /*0622*/ 	.byte	0x04
	.zero		1


	//   ....[84]....
        /*0624*/ 	.word	0x00002f30
        /*0628*/ 	.word	0x000000ff
        /*062c*/ 	.word	0x00000000
        /*0630*/ 	.short	0x010a
        /*0632*/ 	.byte	0x04
	.zero		1


	//   ....[85]....
        /*0634*/ 	.word	0x00002fd0
        /*0638*/ 	.word	0x000000ff
        /*063c*/ 	.word	0x00000000
        /*0640*/ 	.short	0x010a
        /*0642*/ 	.byte	0x04
	.zero		1


	//   ....[86]....
        /*0644*/ 	.word	0x00003070
        /*0648*/ 	.word	0x000000ff
        /*064c*/ 	.word	0x00000000
        /*0650*/ 	.short	0x010a
        /*0652*/ 	.byte	0x04
	.zero		1


	//   ....[87]....
        /*0654*/ 	.word	0x00003110
        /*0658*/ 	.word	0x000000ff
        /*065c*/ 	.word	0x00000000
        /*0660*/ 	.short	0x010a
        /*0662*/ 	.byte	0x04
	.zero		1


	//   ....[88]....
        /*0664*/ 	.word	0x000031b0
        /*0668*/ 	.word	0x000000ff
        /*066c*/ 	.word	0x00000000
        /*0670*/ 	.short	0x010a
        /*0672*/ 	.byte	0x04
	.zero		1


	//   ....[89]....
        /*0674*/ 	.word	0x00003250
        /*0678*/ 	.word	0x000000ff
        /*067c*/ 	.word	0x00000000
        /*0680*/ 	.short	0x010a
        /*0682*/ 	.byte	0x04
	.zero		1


	//   ....[90]....
        /*0684*/ 	.word	0x000032f0
        /*0688*/ 	.word	0x000000ff
        /*068c*/ 	.word	0x00000000
        /*0690*/ 	.short	0x010a
        /*0692*/ 	.byte	0x04
	.zero		1


	//   ....[91]....
        /*0694*/ 	.word	0x00003390
        /*0698*/ 	.word	0x000000ff
        /*069c*/ 	.word	0x00000000
        /*06a0*/ 	.short	0x010a
        /*06a2*/ 	.byte	0x04
	.zero		1


	//   ....[92]....
        /*06a4*/ 	.word	0x00003430
        /*06a8*/ 	.word	0x000000ff
        /*06ac*/ 	.word	0x00000000
        /*06b0*/ 	.short	0x010a
        /*06b2*/ 	.byte	0x04
	.zero		1


	//   ....[93]....
        /*06b4*/ 	.word	0x000034d0
        /*06b8*/ 	.word	0x000000ff
        /*06bc*/ 	.word	0x00000000
        /*06c0*/ 	.short	0x010a
        /*06c2*/ 	.byte	0x04
	.zero		1


	//   ....[94]....
        /*06c4*/ 	.word	0x00003570
        /*06c8*/ 	.word	0x000000ff
        /*06cc*/ 	.word	0x00000000
        /*06d0*/ 	.short	0x010a
        /*06d2*/ 	.byte	0x04
	.zero		1


	//   ....[95]....
        /*06d4*/ 	.word	0x00003610
        /*06d8*/ 	.word	0x000000ff
        /*06dc*/ 	.word	0x00000000
        /*06e0*/ 	.short	0x010a
        /*06e2*/ 	.byte	0x04
	.zero		1


	//   ....[96]....
        /*06e4*/ 	.word	0x000036b0
        /*06e8*/ 	.word	0x000000ff
        /*06ec*/ 	.word	0x00000000
        /*06f0*/ 	.short	0x010a
        /*06f2*/ 	.byte	0x04
	.zero		1


	//   ....[97]....
        /*06f4*/ 	.word	0x00003750
        /*06f8*/ 	.word	0x000000ff
        /*06fc*/ 	.word	0x00000000
        /*0700*/ 	.short	0x010a
        /*0702*/ 	.byte	0x04
	.zero		1


	//   ....[98]....
        /*0704*/ 	.word	0x000037f0
        /*0708*/ 	.word	0x000000ff
        /*070c*/ 	.word	0x00000000
        /*0710*/ 	.short	0x010a
        /*0712*/ 	.byte	0x04
	.zero		1


	//   ....[99]....
        /*0714*/ 	.word	0x00003890
        /*0718*/ 	.word	0x000000ff
        /*071c*/ 	.word	0x00000000
        /*0720*/ 	.short	0x010a
        /*0722*/ 	.byte	0x04
	.zero		1


	//   ....[100]....
        /*0724*/ 	.word	0x00003940
        /*0728*/ 	.word	0x00000000
        /*072c*/ 	.word	0x00000000
        /*0730*/ 	.short	0x010a
        /*0732*/ 	.byte	0xff
	.zero		1


	//   ....[101]....
        /*0734*/ 	.word	0x00003a70
        /*0738*/ 	.word	0x000000ff
        /*073c*/ 	.word	0x000001e8
        /*0740*/ 	.short	0x010a
        /*0742*/ 	.byte	0x2d
	.zero		1


	//   ....[102]....
        /*0744*/ 	.word	0x00003b10
        /*0748*/ 	.word	0x000000ff
        /*074c*/ 	.word	0x000001e0
        /*0750*/ 	.short	0x010a
        /*0752*/ 	.byte	0x2d
	.zero		1


	//   ....[103]....
        /*0754*/ 	.word	0x00003bb0
        /*0758*/ 	.word	0x000000ff
        /*075c*/ 	.word	0x00000000
        /*0760*/ 	.short	0x0101
        /*0762*/ 	.byte	0x06
	.zero		1


	//   ....[104]....
        /*0764*/ 	.word	0x00003bf0
        /*0768*/ 	.word	0x000000ff
        /*076c*/ 	.word	0x000001e8
        /*0770*/ 	.short	0x0106
        /*0772*/ 	.byte	0x2d
	.zero		1


	//   ....[105]....
        /*0774*/ 	.word	0x00003c30
        /*0778*/ 	.word	0x00000000
        /*077c*/ 	.word	0x000001e8
        /*0780*/ 	.short	0x010a
        /*0782*/ 	.byte	0xff
	.zero		1


	//   ....[106]....
        /*0784*/ 	.word	0x00004130
        /*0788*/ 	.word	0x000000ff
        /*078c*/ 	.word	0x000001e0
        /*0790*/ 	.short	0x010a
        /*0792*/ 	.byte	0x06
	.zero		1


	//   ....[107]....
        /*0794*/ 	.word	0x000041e0
        /*0798*/ 	.word	0x000000ff
        /*079c*/ 	.word	0x00000000
        /*07a0*/ 	.short	0x0101
        /*07a2*/ 	.byte	0x05
	.zero		1


	//   ....[108]....
        /*07a4*/ 	.word	0x000041f0
        /*07a8*/ 	.word	0x000000ff
        /*07ac*/ 	.word	0x00000200
        /*07b0*/ 	.short	0x010a
        /*07b2*/ 	.byte	0x08
	.zero		1


	//   ....[109]....
        /*07b4*/ 	.word	0x00004280
        /*07b8*/ 	.word	0x000000ff
        /*07bc*/ 	.word	0x00000000
        /*07c0*/ 	.short	0x010a
        /*07c2*/ 	.byte	0x04
	.zero		1


	//   ....[110]....
        /*07c4*/ 	.word	0x000042f0
        /*07c8*/ 	.word	0x000000ff
        /*07cc*/ 	.word	0x00000000
        /*07d0*/ 	.short	0x010a
        /*07d2*/ 	.byte	0x07
	.zero		1


	//   ....[111]....
        /*07d4*/ 	.word	0x00004420
        /*07d8*/ 	.word	0x000000ff
        /*07dc*/ 	.word	0x00000000
        /*07e0*/ 	.short	0x010a
        /*07e2*/ 	.byte	0x04
	.zero		1


	//   ....[112]....
        /*07e4*/ 	.word	0x00004670
        /*07e8*/ 	.word	0x000000ff
        /*07ec*/ 	.word	0x00000000
        /*07f0*/ 	.short	0x010a
        /*07f2*/ 	.byte	0x05
	.zero		1


	//   ....[113]....
        /*07f4*/ 	.word	0x00004700
        /*07f8*/ 	.word	0x000000ff
        /*07fc*/ 	.word	0x00000000
        /*0800*/ 	.short	0x010a
        /*0802*/ 	.byte	0x07
	.zero		1


	//   ....[114]....
        /*0804*/ 	.word	0x00004ba0
        /*0808*/ 	.word	0x000000ff
        /*080c*/ 	.word	0x000001e0
        /*0810*/ 	.short	0x010a
        /*0812*/ 	.byte	0x07
	.zero		1


	//   ....[115]....
        /*0814*/ 	.word	0x00004c40
        /*0818*/ 	.word	0x000000ff
        /*081c*/ 	.word	0x00000000
        /*0820*/ 	.short	0x0101
        /*0822*/ 	.byte	0x06
	.zero		1


	//   ....[116]....
        /*0824*/ 	.word	0x00004f60
        /*0828*/ 	.word	0x000000ff
        /*082c*/ 	.word	0x000001d8
        /*0830*/ 	.short	0x010a
        /*0832*/ 	.byte	0x07
	.zero		1


	//   ....[117]....
        /*0834*/ 	.word	0x00005180
        /*0838*/ 	.word	0x000000ff
        /*083c*/ 	.word	0x000001b8
        /*0840*/ 	.short	0x010a
        /*0842*/ 	.byte	0x11
	.zero		1


	//   ....[118]....
        /*0844*/ 	.word	0x00005480
        /*0848*/ 	.word	0x000000ff
        /*084c*/ 	.word	0x000001a0
        /*0850*/ 	.short	0x010b
        /*0852*/ 	.byte	0x11
	.zero		1


	//   ....[119]....
        /*0854*/ 	.word	0x00005500
        /*0858*/ 	.word	0x000000ff
        /*085c*/ 	.word	0x00000000
        /*0860*/ 	.short	0x0101
        /*0862*/ 	.byte	0x13
	.zero		1


	//   ....[120]....
        /*0864*/ 	.word	0x00005530
        /*0868*/ 	.word	0x000000ff
        /*086c*/ 	.word	0x000001b8
        /*0870*/ 	.short	0x010a
        /*0872*/ 	.byte	0x0e
	.zero		1


	//   ....[121]....
        /*0874*/ 	.word	0x00005730
        /*0878*/ 	.word	0x000000ff
        /*087c*/ 	.word	0x000001a0
        /*0880*/ 	.short	0x010b
        /*0882*/ 	.byte	0x0e
	.zero		1


	//   ....[122]....
        /*0884*/ 	.word	0x00005750
        /*0888*/ 	.word	0x000000ff
        /*088c*/ 	.word	0x00000000
        /*0890*/ 	.short	0x0101
        /*0892*/ 	.byte	0x12
	.zero		1


	//   ....[123]....
        /*0894*/ 	.word	0x000057b0
        /*0898*/ 	.word	0x000000ff
        /*089c*/ 	.word	0x00000000
        /*08a0*/ 	.short	0x010a
        /*08a2*/ 	.byte	0x04
	.zero		1


	//   ....[124]....
        /*08a4*/ 	.word	0x00005870
        /*08a8*/ 	.word	0x00000002
        /*08ac*/ 	.word	0x00000000
        /*08b0*/ 	.short	0x010a
        /*08b2*/ 	.byte	0xff
	.zero		1


	//   ....[125]....
        /*08b4*/ 	.word	0x000058f0
        /*08b8*/ 	.word	0x00000000
        /*08bc*/ 	.word	0x00000000
        /*08c0*/ 	.short	0x010a
        /*08c2*/ 	.byte	0xff
	.zero		1


	//   ....[126]....
        /*08c4*/ 	.word	0x00005c90
        /*08c8*/ 	.word	0x000000ff
        /*08cc*/ 	.word	0x000001e0
        /*08d0*/ 	.short	0x010a
        /*08d2*/ 	.byte	0x34
	.zero		1


	//   ....[127]....
        /*08d4*/ 	.word	0x00005db0
        /*08d8*/ 	.word	0x000000ff
        /*08dc*/ 	.word	0x00000000
        /*08e0*/ 	.short	0x0101
        /*08e2*/ 	.byte	0x04
	.zero		1


	//   ....[128]....
        /*08e4*/ 	.word	0x00006770
        /*08e8*/ 	.word	0x00000000
        /*08ec*/ 	.word	0x000001a0
        /*08f0*/ 	.short	0x010a
        /*08f2*/ 	.byte	0xff
	.zero		1


	//   ....[129]....
        /*08f4*/ 	.word	0x00006820
        /*08f8*/ 	.word	0x00000054
        /*08fc*/ 	.word	0x000001f0
        /*0900*/ 	.short	0x010a
        /*0902*/ 	.byte	0xff
	.zero		1


	//   ....[130]....
        /*0904*/ 	.word	0x000068c0
        /*0908*/ 	.word	0x00000000
        /*090c*/ 	.word	0x000001a0
        /*0910*/ 	.short	0x010a
        /*0912*/ 	.byte	0xff
	.zero		1


	//   ....[131]....
        /*0914*/ 	.word	0x00006a60
        /*0918*/ 	.word	0x00000054
        /*091c*/ 	.word	0x000001f0
        /*0920*/ 	.short	0x010a
        /*0922*/ 	.byte	0xff
	.zero		1


	//   ....[132]....
        /*0924*/ 	.word	0x00007250
        /*0928*/ 	.word	0x00000000
        /*092c*/ 	.word	0x00000000
        /*0930*/ 	.short	0x0101
        /*0932*/ 	.byte	0xff
	.zero		1


	//   ....[133]....
        /*0934*/ 	.word	0x00007260
        /*0938*/ 	.word	0x00000003
        /*093c*/ 	.word	0x000001a0
        /*0940*/ 	.short	0x010a
        /*0942*/ 	.byte	0xff
	.zero		1


	//   ....[134]....
        /*0944*/ 	.word	0x00007320
        /*0948*/ 	.word	0x00000003
        /*094c*/ 	.word	0x000001a0
        /*0950*/ 	.short	0x010a
        /*0952*/ 	.byte	0xff
	.zero		1


	//   ....[135]....
        /*0954*/ 	.word	0x00007660
        /*0958*/ 	.word	0x000000ff
        /*095c*/ 	.word	0x00000000
        /*0960*/ 	.short	0x0101
        /*0962*/ 	.byte	0x05
	.zero		1


	//   ....[136]....
        /*0964*/ 	.word	0x00007c50
        /*0968*/ 	.word	0x00000002
        /*096c*/ 	.word	0x00000000
        /*0970*/ 	.short	0x0101
        /*0972*/ 	.byte	0xff
	.zero		1


	//   ....[137]....
        /*0974*/ 	.word	0x00007e90
        /*0978*/ 	.word	0x000000ff
        /*097c*/ 	.word	0x00000000
        /*0980*/ 	.short	0x0101
        /*0982*/ 	.byte	0x04
	.zero		1


	//   ....[138]....
        /*0984*/ 	.word	0x00007ec0
        /*0988*/ 	.word	0x00000002
        /*098c*/ 	.word	0x000000d0
        /*0990*/ 	.short	0x010a
        /*0992*/ 	.byte	0xff
	.zero		1


	//   ....[139]....
        /*0994*/ 	.word	0x00007f20
        /*0998*/ 	.word	0x00000002
        /*099c*/ 	.word	0x000000d0
        /*09a0*/ 	.short	0x010a
        /*09a2*/ 	.byte	0xff
	.zero		1


	//   ....[140]....
        /*09a4*/ 	.word	0x00007f80
        /*09a8*/ 	.word	0x00000002
        /*09ac*/ 	.word	0x000001e0
        /*09b0*/ 	.short	0x010a
        /*09b2*/ 	.byte	0xff
	.zero		1


	//   ....[141]....
        /*09b4*/ 	.word	0x00007fe0
        /*09b8*/ 	.word	0x00000000
        /*09bc*/ 	.word	0x00000000
        /*09c0*/ 	.short	0x010a
        /*09c2*/ 	.byte	0xff
	.zero		1


	//   ....[142]....
        /*09c4*/ 	.word	0x00008040
        /*09c8*/ 	.word	0x00000000
        /*09cc*/ 	.word	0x00000000
        /*09d0*/ 	.short	0x010a
        /*09d2*/ 	.byte	0xff
	.zero		1


	//   ....[143]....
        /*09d4*/ 	.word	0x000080a0
        /*09d8*/ 	.word	0x00000000
        /*09dc*/ 	.word	0x00000000
        /*09e0*/ 	.short	0x010a
        /*09e2*/ 	.byte	0xff
	.zero		1


	//   ....[144]....
        /*09e4*/ 	.word	0x00008100
        /*09e8*/ 	.word	0x00000000
        /*09ec*/ 	.word	0x00000000
        /*09f0*/ 	.short	0x010a
        /*09f2*/ 	.byte	0xff
	.zero		1


	//   ....[145]....
        /*09f4*/ 	.word	0x00008160
        /*09f8*/ 	.word	0x00000000
        /*09fc*/ 	.word	0x00000000
        /*0a00*/ 	.short	0x010a
        /*0a02*/ 	.byte	0xff
	.zero		1


	//   ....[146]....
        /*0a04*/ 	.word	0x000081c0
        /*0a08*/ 	.word	0x00000000
        /*0a0c*/ 	.word	0x00000000
        /*0a10*/ 	.short	0x010a
        /*0a12*/ 	.byte	0xff
	.zero		1


	//   ....[147]....
        /*0a14*/ 	.word	0x00008220
        /*0a18*/ 	.word	0x00000000
        /*0a1c*/ 	.word	0x00000000
        /*0a20*/ 	.short	0x010a
        /*0a22*/ 	.byte	0xff
	.zero		1


	//   ....[148]....
        /*0a24*/ 	.word	0x00008280
        /*0a28*/ 	.word	0x00000000
        /*0a2c*/ 	.word	0x00000000
        /*0a30*/ 	.short	0x010a
        /*0a32*/ 	.byte	0xff
	.zero		1


	//   ....[149]....
        /*0a34*/ 	.word	0x000082e0
        /*0a38*/ 	.word	0x00000000
        /*0a3c*/ 	.word	0x00000000
        /*0a40*/ 	.short	0x010a
        /*0a42*/ 	.byte	0xff
	.zero		1


	//   ....[150]....
        /*0a44*/ 	.word	0x00008340
        /*0a48*/ 	.word	0x00000000
        /*0a4c*/ 	.word	0x00000000
        /*0a50*/ 	.short	0x010a
        /*0a52*/ 	.byte	0xff
	.zero		1


	//   ....[151]....
        /*0a54*/ 	.word	0x000083a0
        /*0a58*/ 	.word	0x00000000
        /*0a5c*/ 	.word	0x00000000
        /*0a60*/ 	.short	0x010a
        /*0a62*/ 	.byte	0xff
	.zero		1


	//   ....[152]....
        /*0a64*/ 	.word	0x00008400
        /*0a68*/ 	.word	0x00000000
        /*0a6c*/ 	.word	0x00000000
        /*0a70*/ 	.short	0x010a
        /*0a72*/ 	.byte	0xff
	.zero		1


	//   ....[153]....
        /*0a74*/ 	.word	0x00008460
        /*0a78*/ 	.word	0x00000000
        /*0a7c*/ 	.word	0x00000000
        /*0a80*/ 	.short	0x010a
        /*0a82*/ 	.byte	0xff
	.zero		1


	//   ....[154]....
        /*0a84*/ 	.word	0x000084c0
        /*0a88*/ 	.word	0x00000000
        /*0a8c*/ 	.word	0x00000000
        /*0a90*/ 	.short	0x010a
        /*0a92*/ 	.byte	0xff
	.zero		1


	//   ....[155]....
        /*0a94*/ 	.word	0x00008520
        /*0a98*/ 	.word	0x00000000
        /*0a9c*/ 	.word	0x00000000
        /*0aa0*/ 	.short	0x010a
        /*0aa2*/ 	.byte	0xff
	.zero		1


	//   ....[156]....
        /*0aa4*/ 	.word	0x00008580
        /*0aa8*/ 	.word	0x00000000
        /*0aac*/ 	.word	0x00000000
        /*0ab0*/ 	.short	0x010a
        /*0ab2*/ 	.byte	0xff
	.zero		1


	//   ....[157]....
        /*0ab4*/ 	.word	0x000085e0
        /*0ab8*/ 	.word	0x00000000
        /*0abc*/ 	.word	0x00000000
        /*0ac0*/ 	.short	0x010a
        /*0ac2*/ 	.byte	0xff
	.zero		1


	//   ....[158]....
        /*0ac4*/ 	.word	0x00008640
        /*0ac8*/ 	.word	0x00000000
        /*0acc*/ 	.word	0x00000000
        /*0ad0*/ 	.short	0x010a
        /*0ad2*/ 	.byte	0xff
	.zero		1


	//   ....[159]....
        /*0ad4*/ 	.word	0x000086a0
        /*0ad8*/ 	.word	0x00000000
        /*0adc*/ 	.word	0x00000000
        /*0ae0*/ 	.short	0x010a
        /*0ae2*/ 	.byte	0xff
	.zero		1


	//   ....[160]....
        /*0ae4*/ 	.word	0x00008700
        /*0ae8*/ 	.word	0x00000000
        /*0aec*/ 	.word	0x00000000
        /*0af0*/ 	.short	0x010a
        /*0af2*/ 	.byte	0xff
	.zero		1


	//   ....[161]....
        /*0af4*/ 	.word	0x00008760
        /*0af8*/ 	.word	0x00000000
        /*0afc*/ 	.word	0x00000000
        /*0b00*/ 	.short	0x010a
        /*0b02*/ 	.byte	0xff
	.zero		1


	//   ....[162]....
        /*0b04*/ 	.word	0x000087c0
        /*0b08*/ 	.word	0x00000000
        /*0b0c*/ 	.word	0x00000000
        /*0b10*/ 	.short	0x010a
        /*0b12*/ 	.byte	0xff
	.zero		1


	//   ....[163]....
        /*0b14*/ 	.word	0x00008820
        /*0b18*/ 	.word	0x00000000
        /*0b1c*/ 	.word	0x00000000
        /*0b20*/ 	.short	0x010a
        /*0b22*/ 	.byte	0xff
	.zero		1


	//   ....[164]....
        /*0b24*/ 	.word	0x00008880
        /*0b28*/ 	.word	0x00000000
        /*0b2c*/ 	.word	0x00000000
        /*0b30*/ 	.short	0x010a
        /*0b32*/ 	.byte	0xff
	.zero		1


	//   ....[165]....
        /*0b34*/ 	.word	0x000088e0
        /*0b38*/ 	.word	0x00000000
        /*0b3c*/ 	.word	0x00000000
        /*0b40*/ 	.short	0x010a
        /*0b42*/ 	.byte	0xff
	.zero		1


	//   ....[166]....
        /*0b44*/ 	.word	0x00008940
        /*0b48*/ 	.word	0x00000004
        /*0b4c*/ 	.word	0x000001e8
        /*0b50*/ 	.short	0x010a
        /*0b52*/ 	.byte	0xff
	.zero		1


	//   ....[167]....
        /*0b54*/ 	.word	0x000089a0
        /*0b58*/ 	.word	0x00000004
        /*0b5c*/ 	.word	0x000001e0
        /*0b60*/ 	.short	0x010a
        /*0b62*/ 	.byte	0xff
	.zero		1


	//   ....[168]....
        /*0b64*/ 	.word	0x00008a00
        /*0b68*/ 	.word	0x00000000
        /*0b6c*/ 	.word	0x000001e0
        /*0b70*/ 	.short	0x010a
        /*0b72*/ 	.byte	0xff
	.zero		1


	//   ....[169]....
        /*0b74*/ 	.word	0x00008a60
        /*0b78*/ 	.word	0x00000005
        /*0b7c*/ 	.word	0x00000200
        /*0b80*/ 	.short	0x010a
        /*0b82*/ 	.byte	0xff
	.zero		1


	//   ....[170]....
        /*0b84*/ 	.word	0x00008ac0
        /*0b88*/ 	.word	0x00000000
        /*0b8c*/ 	.word	0x00000000
        /*0b90*/ 	.short	0x010a
        /*0b92*/ 	.byte	0xff
	.zero		1


	//   ....[171]....
        /*0b94*/ 	.word	0x00008b20
        /*0b98*/ 	.word	0x00000000
        /*0b9c*/ 	.word	0x00000000
        /*0ba0*/ 	.short	0x010a
        /*0ba2*/ 	.byte	0xff
	.zero		1


	//   ....[172]....
        /*0ba4*/ 	.word	0x00008b80
        /*0ba8*/ 	.word	0x00000000
        /*0bac*/ 	.word	0x00000000
        /*0bb0*/ 	.short	0x010a
        /*0bb2*/ 	.byte	0xff
	.zero		1


	//   ....[173]....
        /*0bb4*/ 	.word	0x00008be0
        /*0bb8*/ 	.word	0x00000000
        /*0bbc*/ 	.word	0x000001e0
        /*0bc0*/ 	.short	0x010a
        /*0bc2*/ 	.byte	0xff
	.zero		1


	//   ....[174]....
        /*0bc4*/ 	.word	0x00008c40
        /*0bc8*/ 	.word	0x00000000
        /*0bcc*/ 	.word	0x000001d8
        /*0bd0*/ 	.short	0x010a
        /*0bd2*/ 	.byte	0xff
	.zero		1


	//   ....[175]....
        /*0bd4*/ 	.word	0x00008ca0
        /*0bd8*/ 	.word	0x00000003
        /*0bdc*/ 	.word	0x000001b8
        /*0be0*/ 	.short	0x010a
        /*0be2*/ 	.byte	0xff
	.zero		1


	//   ....[176]....
        /*0be4*/ 	.word	0x00008d00
        /*0be8*/ 	.word	0x00000003
        /*0bec*/ 	.word	0x000001b8
        /*0bf0*/ 	.short	0x010a
        /*0bf2*/ 	.byte	0xff
	.zero		1


	//   ....[177]....
        /*0bf4*/ 	.word	0x00008d60
        /*0bf8*/ 	.word	0x00000000
        /*0bfc*/ 	.word	0x00000000
        /*0c00*/ 	.short	0x010a
        /*0c02*/ 	.byte	0xff
	.zero		1


	//   ....[178]....
        /*0c04*/ 	.word	0x00008db0
        /*0c08*/ 	.word	0x00000002
        /*0c0c*/ 	.word	0x00000000
        /*0c10*/ 	.short	0x010a
        /*0c12*/ 	.byte	0xff
	.zero		1


	//   ....[179]....
        /*0c14*/ 	.word	0x00008e10
        /*0c18*/ 	.word	0x00000000
        /*0c1c*/ 	.word	0x000001e0
        /*0c20*/ 	.short	0x010a
        /*0c22*/ 	.byte	0xff
	.zero		1


	//   ....[180]....
        /*0c24*/ 	.word	0x00008e60
        /*0c28*/ 	.word	0x00000000
        /*0c2c*/ 	.word	0x000001a0
        /*0c30*/ 	.short	0x010a
        /*0c32*/ 	.byte	0xff
	.zero		1


	//   ....[181]....
        /*0c34*/ 	.word	0x00008eb0
        /*0c38*/ 	.word	0x00000054
        /*0c3c*/ 	.word	0x000001f0
        /*0c40*/ 	.short	0x010a
        /*0c42*/ 	.byte	0xff
	.zero		1


	//   ....[182]....
        /*0c44*/ 	.word	0x00008f00
        /*0c48*/ 	.word	0x00000003
        /*0c4c*/ 	.word	0x000001a0
        /*0c50*/ 	.short	0x010a
        /*0c52*/ 	.byte	0xff
	.zero		1


	//----- nvinfo : EIATTR_NUM_MBARRIERS
	.align		4
.L_47:
        /*0c54*/ 	.byte	0x03, 0x38
        /*0c56*/ 	.short	0x0042


	//----- nvinfo : EIATTR_EXIT_INSTR_OFFSETS
	.align		4
        /*0c58*/ 	.byte	0x04, 0x1c
        /*0c5a*/ 	.short	(.L_49 - .L_48)


	//   ....[0]....
.L_48:
        /*0c5c*/ 	.word	0x00003970


	//   ....[1]....
        /*0c60*/ 	.word	0x00003c00


	//   ....[2]....
        /*0c64*/ 	.word	0x00003c60


	//   ....[3]....
        /*0c68*/ 	.word	0x00004970


	//   ....[4]....
        /*0c6c*/ 	.word	0x00005920


	//   ....[5]....
        /*0c70*/ 	.word	0x00005960


	//   ....[6]....
        /*0c74*/ 	.word	0x00007d80


	//   ....[7]....
        /*0c78*/ 	.word	0x00007e00


	//   ....[8]....
        /*0c7c*/ 	.word	0x00007e30


	//   ....[9]....
        /*0c80*/ 	.word	0x00007ea0


	//----- nvinfo : EIATTR_MAX_THREADS
	.align		4
.L_49:
        /*0c84*/ 	.byte	0x04, 0x05
        /*0c86*/ 	.short	(.L_51 - .L_50)
.L_50:
        /*0c88*/ 	.word	0x00000100
        /*0c8c*/ 	.word	0x00000001
        /*0c90*/ 	.word	0x00000001


	//----- nvinfo : EIATTR_CRS_STACK_SIZE
	.align		4
.L_51:
        /*0c94*/ 	.byte	0x04, 0x1e
        /*0c96*/ 	.short	(.L_53 - .L_52)
.L_52:
        /*0c98*/ 	.word	0x00000000


	//----- nvinfo : EIATTR_CBANK_PARAM_SIZE
	.align		4
.L_53:
        /*0c9c*/ 	.byte	0x03, 0x19
        /*0c9e*/ 	.short	0x0800


	//----- nvinfo : EIATTR_PARAM_CBANK
	.align		4
        /*0ca0*/ 	.byte	0x04, 0x0a
        /*0ca2*/ 	.short	(.L_55 - .L_54)
	.align		4
.L_54:
        /*0ca4*/ 	.word	index@(.nv.constant0._ZN7cutlass13device_kernelINS_4conv6kernel13ConvUniversalINS1_16ConvProblemShapeILNS1_8OperatorE1ELi2EEENS1_10collective14CollectiveConvINS1_47MainloopSm100TmaUmmaWarpSpecializedImplicitGemmILS5_1ELi26ELi2ELi1ELi2EN4cute5tupleIJNSA_1CILi1EEESD_SD_EEEEENSB_IJNSC_ILi64EEESG_NSB_IJNSC_ILi32EEEEEEEEENS_10bfloat16_tESK_NSA_8TiledMMAINSA_8MMA_AtomIJNSA_20SM100_MMA_F16BF16_SSISK_SK_fLi64ELi64ELNSA_4UMMA5MajorE0ELSP_1ELNSO_7ScaleInE0ELSQ_0EEEEEENSA_6LayoutISE_NSB_IJNSC_ILi0EEESU_SU_EEEEENSB_IJNSA_10UnderscoreESX_SX_EEEEENS7_6detail27Sm100ImplicitGemmTileTraitsINSA_20SM90_TMA_LOAD_IM2COLENSA_14ComposedLayoutINSA_7SwizzleILi2ELi4ELi3EEENSA_18smem_ptr_flag_bitsILi16EEENST_INSB_IJNSC_ILi8EEESH_EEENSB_IJSH_SD_EEEEEEEvEENS11_INSA_13SM90_TMA_LOADENS13_INS14_ILi3ELi4ELi3EEES17_NST_INSB_IJSG_S18_EEENSB_IJSD_SG_EEEEEEEvEEEENS_8epilogue10collective18CollectiveEpilogueINS1M_23Sm100TmaWarpSpecializedILi3ELi2ELi16ELb1ELb0EEEJSJ_NSB_IJNST_ISG_SD_EENST_ISH_SD_EEEEESK_NSB_IJNSB_IJlllEEESD_SU_EEESK_S1V_NS1M_6fusion15FusionCallbacksIS1Q_NS1W_17LinearCombinationISK_fSK_fLNS_15FloatRoundStyleE2EEESJ_S1T_JEEENSA_5SM1004TMEM4LOAD26SM100_TMEM_LOAD_16dp256b4xES12_S1C_NSA_17SM75_U32x4_LDSM_NENSA_21SM90_TMA_STORE_IM2COLES1C_NSA_17SM90_U32x4_STSM_NENSA_39AutoVectorizingCopyWithAssumedAlignmentILi128EEEEEEvvEEEEvNT_6ParamsE)
        /*0ca8*/ 	.short	0x0380
        /*0caa*/ 	.short	0x0800


	//----- nvinfo : EIATTR_SW_WAR
	.align		4
.L_55:
        /*0cac*/ 	.byte	0x04, 0x36
        /*0cae*/ 	.short	(.L_57 - .L_56)
.L_56:
        /*0cb0*/ 	.word	0x00000008
.L_57:


//--------------------- .nv.callgraph             --------------------------
	.section	.nv.callgraph,"",@"SHT_CUDA_CALLGRAPH"
	.align	4
	.sectionentsize	8
	.align		4
        /*0000*/ 	.word	0x00000000
	.align		4
        /*0004*/ 	.word	0xffffffff
	.align		4
        /*0008*/ 	.word	index@(_ZN7cutlass13device_kernelINS_4conv6kernel13ConvUniversalINS1_16ConvProblemShapeILNS1_8OperatorE1ELi2EEENS1_10collective14CollectiveConvINS1_47MainloopSm100TmaUmmaWarpSpecializedImplicitGemmILS5_1ELi26ELi2ELi1ELi2EN4cute5tupleIJNSA_1CILi1EEESD_SD_EEEEENSB_IJNSC_ILi64EEESG_NSB_IJNSC_ILi32EEEEEEEEENS_10bfloat16_tESK_NSA_8TiledMMAINSA_8MMA_AtomIJNSA_20SM100_MMA_F16BF16_SSISK_SK_fLi64ELi64ELNSA_4UMMA5MajorE0ELSP_1ELNSO_7ScaleInE0ELSQ_0EEEEEENSA_6LayoutISE_NSB_IJNSC_ILi0EEESU_SU_EEEEENSB_IJNSA_10UnderscoreESX_SX_EEEEENS7_6detail27Sm100ImplicitGemmTileTraitsINSA_20SM90_TMA_LOAD_IM2COLENSA_14ComposedLayoutINSA_7SwizzleILi2ELi4ELi3EEENSA_18smem_ptr_flag_bitsILi16EEENST_INSB_IJNSC_ILi8EEESH_EEENSB_IJSH_SD_EEEEEEEvEENS11_INSA_13SM90_TMA_LOADENS13_INS14_ILi3ELi4ELi3EEES17_NST_INSB_IJSG_S18_EEENSB_IJSD_SG_EEEEEEEvEEEENS_8epilogue10collective18CollectiveEpilogueINS1M_23Sm100TmaWarpSpecializedILi3ELi2ELi16ELb1ELb0EEEJSJ_NSB_IJNST_ISG_SD_EENST_ISH_SD_EEEEESK_NSB_IJNSB_IJlllEEESD_SU_EEESK_S1V_NS1M_6fusion15FusionCallbacksIS1Q_NS1W_17LinearCombinationISK_fSK_fLNS_15FloatRoundStyleE2EEESJ_S1T_JEEENSA_5SM1004TMEM4LOAD26SM100_TMEM_LOAD_16dp256b4xES12_S1C_NSA_17SM75_U32x4_LDSM_NENSA_21SM90_TMA_STORE_IM2COLES1C_NSA_17SM90_U32x4_STSM_NENSA_39AutoVectorizingCopyWithAssumedAlignmentILi128EEEEEEvvEEEEvNT_6ParamsE)
	.align		4
        /*000c*/ 	.word	index@(__assertfail)
	.align		4
        /*0010*/ 	.word	0x00000000
	.align		4
        /*0014*/ 	.word	0xfffffffe
	.align		4
        /*0018*/ 	.word	0x00000000
	.align		4
        /*001c*/ 	.word	0xfffffffd
	.align		4
        /*0020*/ 	.word	0x00000000
	.align		4
        /*0024*/ 	.word	0xfffffffc


//--------------------- .nv.constant4             --------------------------
	.section	.nv.constant4,"a",@progbits
	.align	8
	.align		8
.nv.constant4:
        /*0000*/ 	.dword	__assertfail
	.align		8
        /*0008*/ 	.dword	__unnamed_1
	.align		8
        /*0010*/ 	.dword	__unnamed_2
	.align		8
        /*0018*/ 	.dword	_ZN39_INTERNAL_e750e590_4_k_cu_ccd3ba99_31894cuda3std3__45__cpo5beginE
	.align		8
        /*0020*/ 	.dword	_ZN39_INTERNAL_e750e590_4_k_cu_ccd3ba99_31894cuda3std3__45__cpo3endE
	.align		8
        /*0028*/ 	.dword	_ZN39_INTERNAL_e750e590_4_k_cu_ccd3ba99_31894cuda3std3__45__cpo6cbeginE
	.align		8
        /*0030*/ 	.dword	_ZN39_INTERNAL_e750e590_4_k_cu_ccd3ba99_31894cuda3std3__45__cpo4cendE
	.align		8
        /*0038*/ 	.dword	_ZN39_INTERNAL_e750e590_4_k_cu_ccd3ba99_31894cuda3std3__441_GLOBAL__N__e750e590_4_k_cu_ccd3ba99_31896ignoreE
	.align		8
        /*0040*/ 	.dword	_ZN39_INTERNAL_e750e590_4_k_cu_ccd3ba99_31894cuda3std3__419piecewise_constructE
	.align		8
        /*0048*/ 	.dword	_ZN39_INTERNAL_e750e590_4_k_cu_ccd3ba99_31894cuda3std3__48in_placeE
	.align		8
        /*0050*/ 	.dword	_ZN39_INTERNAL_e750e590_4_k_cu_ccd3ba99_31894cuda3std6ranges3__45__cpo4swapE
	.align		8
        /*0058*/ 	.dword	_ZN39_INTERNAL_e750e590_4_k_cu_ccd3ba99_31894cuda3std6ranges3__45__cpo9iter_moveE
	.align		8
        /*0060*/ 	.dword	_ZN39_INTERNAL_e750e590_4_k_cu_ccd3ba99_31894cute7productE
	.align		8
        /*0068*/ 	.dword	_ZN39_INTERNAL_e750e590_4_k_cu_ccd3ba99_31894cute1_E
	.align		8
        /*0070*/ 	.dword	$str$27
	.align		8
        /*0078*/ 	.dword	$str$28
	.align		8
        /*0080*/ 	.dword	$str$29
	.align		8
        /*0088*/ 	.dword	$str$30


//--------------------- .text._ZN7cutlass13device_kernelINS_4conv6kernel13ConvUniversalINS1_16ConvProblemShapeILNS1_8OperatorE1ELi2EEENS1_10collective14CollectiveConvINS1_47MainloopSm100TmaUmmaWarpSpecializedImplicitGemmILS5_1ELi26ELi2ELi1ELi2EN4cute5tupleIJNSA_1CILi1EEESD_SD_EEEEENSB_IJNSC_ILi64EEESG_NSB_IJNSC_ILi32EEEEEEEEENS_10bfloat16_tESK_NSA_8TiledMMAINSA_8MMA_AtomIJNSA_20SM100_MMA_F16BF16_SSISK_SK_fLi64ELi64ELNSA_4UMMA5MajorE0ELSP_1ELNSO_7ScaleInE0ELSQ_0EEEEEENSA_6LayoutISE_NSB_IJNSC_ILi0EEESU_SU_EEEEENSB_IJNSA_10UnderscoreESX_SX_EEEEENS7_6detail27Sm100ImplicitGemmTileTraitsINSA_20SM90_TMA_LOAD_IM2COLENSA_14ComposedLayoutINSA_7SwizzleILi2ELi4ELi3EEENSA_18smem_ptr_flag_bitsILi16EEENST_INSB_IJNSC_ILi8EEESH_EEENSB_IJSH_SD_EEEEEEEvEENS11_INSA_13SM90_TMA_LOADENS13_INS14_ILi3ELi4ELi3EEES17_NST_INSB_IJSG_S18_EEENSB_IJSD_SG_EEEEEEEvEEEENS_8epilogue10collective18CollectiveEpilogueINS1M_23Sm100TmaWarpSpecializedILi3ELi2ELi16ELb1ELb0EEEJSJ_NSB_IJNST_ISG_SD_EENST_ISH_SD_EEEEESK_NSB_IJNSB_IJlllEEESD_SU_EEESK_S1V_NS1M_6fusion15FusionCallbacksIS1Q_NS1W_17LinearCombinationISK_fSK_fLNS_15FloatRoundStyleE2EEESJ_S1T_JEEENSA_5SM1004TMEM4LOAD26SM100_TMEM_LOAD_16dp256b4xES12_S1C_NSA_17SM75_U32x4_LDSM_NENSA_21SM90_TMA_STORE_IM2COLES1C_NSA_17SM90_U32x4_STSM_NENSA_39AutoVectorizingCopyWithAssumedAlignmentILi128EEEEEEvvEEEEvNT_6ParamsE --------------------------
	.section	.text._ZN7cutlass13device_kernelINS_4conv6kernel13ConvUniversalINS1_16ConvProblemShapeILNS1_8OperatorE1ELi2EEENS1_10collective14CollectiveConvINS1_47MainloopSm100TmaUmmaWarpSpecializedImplicitGemmILS5_1ELi26ELi2ELi1ELi2EN4cute5tupleIJNSA_1CILi1EEESD_SD_EEEEENSB_IJNSC_ILi64EEESG_NSB_IJNSC_ILi32EEEEEEEEENS_10bfloat16_tESK_NSA_8TiledMMAINSA_8MMA_AtomIJNSA_20SM100_MMA_F16BF16_SSISK_SK_fLi64ELi64ELNSA_4UMMA5MajorE0ELSP_1ELNSO_7ScaleInE0ELSQ_0EEEEEENSA_6LayoutISE_NSB_IJNSC_ILi0EEESU_SU_EEEEENSB_IJNSA_10UnderscoreESX_SX_EEEEENS7_6detail27Sm100ImplicitGemmTileTraitsINSA_20SM90_TMA_LOAD_IM2COLENSA_14ComposedLayoutINSA_7SwizzleILi2ELi4ELi3EEENSA_18smem_ptr_flag_bitsILi16EEENST_INSB_IJNSC_ILi8EEESH_EEENSB_IJSH_SD_EEEEEEEvEENS11_INSA_13SM90_TMA_LOADENS13_INS14_ILi3ELi4ELi3EEES17_NST_INSB_IJSG_S18_EEENSB_IJSD_SG_EEEEEEEvEEEENS_8epilogue10collective18CollectiveEpilogueINS1M_23Sm100TmaWarpSpecializedILi3ELi2ELi16ELb1ELb0EEEJSJ_NSB_IJNST_ISG_SD_EENST_ISH_SD_EEEEESK_NSB_IJNSB_IJlllEEESD_SU_EEESK_S1V_NS1M_6fusion15FusionCallbacksIS1Q_NS1W_17LinearCombinationISK_fSK_fLNS_15FloatRoundStyleE2EEESJ_S1T_JEEENSA_5SM1004TMEM4LOAD26SM100_TMEM_LOAD_16dp256b4xES12_S1C_NSA_17SM75_U32x4_LDSM_NENSA_21SM90_TMA_STORE_IM2COLES1C_NSA_17SM90_U32x4_STSM_NENSA_39AutoVectorizingCopyWithAssumedAlignmentILi128EEEEEEvvEEEEvNT_6ParamsE,"ax",@progbits
	.align	128
.text._ZN7cutlass13device_kernelINS_4conv6kernel13ConvUniversalINS1_16ConvProblemShapeILNS1_8OperatorE1ELi2EEENS1_10collective14CollectiveConvINS1_47MainloopSm100TmaUmmaWarpSpecializedImplicitGemmILS5_1ELi26ELi2ELi1ELi2EN4cute5tupleIJNSA_1CILi1EEESD_SD_EEEEENSB_IJNSC_ILi64EEESG_NSB_IJNSC_ILi32EEEEEEEEENS_10bfloat16_tESK_NSA_8TiledMMAINSA_8MMA_AtomIJNSA_20SM100_MMA_F16BF16_SSISK_SK_fLi64ELi64ELNSA_4UMMA5MajorE0ELSP_1ELNSO_7ScaleInE0ELSQ_0EEEEEENSA_6LayoutISE_NSB_IJNSC_ILi0EEESU_SU_EEEEENSB_IJNSA_10UnderscoreESX_SX_EEEEENS7_6detail27Sm100ImplicitGemmTileTraitsINSA_20SM90_TMA_LOAD_IM2COLENSA_14ComposedLayoutINSA_7SwizzleILi2ELi4ELi3EEENSA_18smem_ptr_flag_bitsILi16EEENST_INSB_IJNSC_ILi8EEESH_EEENSB_IJSH_SD_EEEEEEEvEENS11_INSA_13SM90_TMA_LOADENS13_INS14_ILi3ELi4ELi3EEES17_NST_INSB_IJSG_S18_EEENSB_IJSD_SG_EEEEEEEvEEEENS_8epilogue10collective18CollectiveEpilogueINS1M_23Sm100TmaWarpSpecializedILi3ELi2ELi16ELb1ELb0EEEJSJ_NSB_IJNST_ISG_SD_EENST_ISH_SD_EEEEESK_NSB_IJNSB_IJlllEEESD_SU_EEESK_S1V_NS1M_6fusion15FusionCallbacksIS1Q_NS1W_17LinearCombinationISK_fSK_fLNS_15FloatRoundStyleE2EEESJ_S1T_JEEENSA_5SM1004TMEM4LOAD26SM100_TMEM_LOAD_16dp256b4xES12_S1C_NSA_17SM75_U32x4_LDSM_NENSA_21SM90_TMA_STORE_IM2COLES1C_NSA_17SM90_U32x4_STSM_NENSA_39AutoVectorizingCopyWithAssumedAlignmentILi128EEEEEEvvEEEEvNT_6ParamsE:
        .type           _ZN7cutlass13device_kernelINS_4conv6kernel13ConvUniversalINS1_16ConvProblemShapeILNS1_8OperatorE1ELi2EEENS1_10collective14CollectiveConvINS1_47MainloopSm100TmaUmmaWarpSpecializedImplicitGemmILS5_1ELi26ELi2ELi1ELi2EN4cute5tupleIJNSA_1CILi1EEESD_SD_EEEEENSB_IJNSC_ILi64EEESG_NSB_IJNSC_ILi32EEEEEEEEENS_10bfloat16_tESK_NSA_8TiledMMAINSA_8MMA_AtomIJNSA_20SM100_MMA_F16BF16_SSISK_SK_fLi64ELi64ELNSA_4UMMA5MajorE0ELSP_1ELNSO_7ScaleInE0ELSQ_0EEEEEENSA_6LayoutISE_NSB_IJNSC_ILi0EEESU_SU_EEEEENSB_IJNSA_10UnderscoreESX_SX_EEEEENS7_6detail27Sm100ImplicitGemmTileTraitsINSA_20SM90_TMA_LOAD_IM2COLENSA_14ComposedLayoutINSA_7SwizzleILi2ELi4ELi3EEENSA_18smem_ptr_flag_bitsILi16EEENST_INSB_IJNSC_ILi8EEESH_EEENSB_IJSH_SD_EEEEEEEvEENS11_INSA_13SM90_TMA_LOADENS13_INS14_ILi3ELi4ELi3EEES17_NST_INSB_IJSG_S18_EEENSB_IJSD_SG_EEEEEEEvEEEENS_8epilogue10collective18CollectiveEpilogueINS1M_23Sm100TmaWarpSpecializedILi3ELi2ELi16ELb1ELb0EEEJSJ_NSB_IJNST_ISG_SD_EENST_ISH_SD_EEEEESK_NSB_IJNSB_IJlllEEESD_SU_EEESK_S1V_NS1M_6fusion15FusionCallbacksIS1Q_NS1W_17LinearCombinationISK_fSK_fLNS_15FloatRoundStyleE2EEESJ_S1T_JEEENSA_5SM1004TMEM4LOAD26SM100_TMEM_LOAD_16dp256b4xES12_S1C_NSA_17SM75_U32x4_LDSM_NENSA_21SM90_TMA_STORE_IM2COLES1C_NSA_17SM90_U32x4_STSM_NENSA_39AutoVectorizingCopyWithAssumedAlignmentILi128EEEEEEvvEEEEvNT_6ParamsE,@function
        .size           _ZN7cutlass13device_kernelINS_4conv6kernel13ConvUniversalINS1_16ConvProblemShapeILNS1_8OperatorE1ELi2EEENS1_10collective14CollectiveConvINS1_47MainloopSm100TmaUmmaWarpSpecializedImplicitGemmILS5_1ELi26ELi2ELi1ELi2EN4cute5tupleIJNSA_1CILi1EEESD_SD_EEEEENSB_IJNSC_ILi64EEESG_NSB_IJNSC_ILi32EEEEEEEEENS_10bfloat16_tESK_NSA_8TiledMMAINSA_8MMA_AtomIJNSA_20SM100_MMA_F16BF16_SSISK_SK_fLi64ELi64ELNSA_4UMMA5MajorE0ELSP_1ELNSO_7ScaleInE0ELSQ_0EEEEEENSA_6LayoutISE_NSB_IJNSC_ILi0EEESU_SU_EEEEENSB_IJNSA_10UnderscoreESX_SX_EEEEENS7_6detail27Sm100ImplicitGemmTileTraitsINSA_20SM90_TMA_LOAD_IM2COLENSA_14ComposedLayoutINSA_7SwizzleILi2ELi4ELi3EEENSA_18smem_ptr_flag_bitsILi16EEENST_INSB_IJNSC_ILi8EEESH_EEENSB_IJSH_SD_EEEEEEEvEENS11_INSA_13SM90_TMA_LOADENS13_INS14_ILi3ELi4ELi3EEES17_NST_INSB_IJSG_S18_EEENSB_IJSD_SG_EEEEEEEvEEEENS_8epilogue10collective18CollectiveEpilogueINS1M_23Sm100TmaWarpSpecializedILi3ELi2ELi16ELb1ELb0EEEJSJ_NSB_IJNST_ISG_SD_EENST_ISH_SD_EEEEESK_NSB_IJNSB_IJlllEEESD_SU_EEESK_S1V_NS1M_6fusion15FusionCallbacksIS1Q_NS1W_17LinearCombinationISK_fSK_fLNS_15FloatRoundStyleE2EEESJ_S1T_JEEENSA_5SM1004TMEM4LOAD26SM100_TMEM_LOAD_16dp256b4xES12_S1C_NSA_17SM75_U32x4_LDSM_NENSA_21SM90_TMA_STORE_IM2COLES1C_NSA_17SM90_U32x4_STSM_NENSA_39AutoVectorizingCopyWithAssumedAlignmentILi128EEEEEEvvEEEEvNT_6ParamsE,(.L_x_210 - _ZN7cutlass13device_kernelINS_4conv6kernel13ConvUniversalINS1_16ConvProblemShapeILNS1_8OperatorE1ELi2EEENS1_10collective14CollectiveConvINS1_47MainloopSm100TmaUmmaWarpSpecializedImplicitGemmILS5_1ELi26ELi2ELi1ELi2EN4cute5tupleIJNSA_1CILi1EEESD_SD_EEEEENSB_IJNSC_ILi64EEESG_NSB_IJNSC_ILi32EEEEEEEEENS_10bfloat16_tESK_NSA_8TiledMMAINSA_8MMA_AtomIJNSA_20SM100_MMA_F16BF16_SSISK_SK_fLi64ELi64ELNSA_4UMMA5MajorE0ELSP_1ELNSO_7ScaleInE0ELSQ_0EEEEEENSA_6LayoutISE_NSB_IJNSC_ILi0EEESU_SU_EEEEENSB_IJNSA_10UnderscoreESX_SX_EEEEENS7_6detail27Sm100ImplicitGemmTileTraitsINSA_20SM90_TMA_LOAD_IM2COLENSA_14ComposedLayoutINSA_7SwizzleILi2ELi4ELi3EEENSA_18smem_ptr_flag_bitsILi16EEENST_INSB_IJNSC_ILi8EEESH_EEENSB_IJSH_SD_EEEEEEEvEENS11_INSA_13SM90_TMA_LOADENS13_INS14_ILi3ELi4ELi3EEES17_NST_INSB_IJSG_S18_EEENSB_IJSD_SG_EEEEEEEvEEEENS_8epilogue10collective18CollectiveEpilogueINS1M_23Sm100TmaWarpSpecializedILi3ELi2ELi16ELb1ELb0EEEJSJ_NSB_IJNST_ISG_SD_EENST_ISH_SD_EEEEESK_NSB_IJNSB_IJlllEEESD_SU_EEESK_S1V_NS1M_6fusion15FusionCallbacksIS1Q_NS1W_17LinearCombinationISK_fSK_fLNS_15FloatRoundStyleE2EEESJ_S1T_JEEENSA_5SM1004TMEM4LOAD26SM100_TMEM_LOAD_16dp256b4xES12_S1C_NSA_17SM75_U32x4_LDSM_NENSA_21SM90_TMA_STORE_IM2COLES1C_NSA_17SM90_U32x4_STSM_NENSA_39AutoVectorizingCopyWithAssumedAlignmentILi128EEEEEEvvEEEEvNT_6ParamsE)
        .other          _ZN7cutlass13device_kernelINS_4conv6kernel13ConvUniversalINS1_16ConvProblemShapeILNS1_8OperatorE1ELi2EEENS1_10collective14CollectiveConvINS1_47MainloopSm100TmaUmmaWarpSpecializedImplicitGemmILS5_1ELi26ELi2ELi1ELi2EN4cute5tupleIJNSA_1CILi1EEESD_SD_EEEEENSB_IJNSC_ILi64EEESG_NSB_IJNSC_ILi32EEEEEEEEENS_10bfloat16_tESK_NSA_8TiledMMAINSA_8MMA_AtomIJNSA_20SM100_MMA_F16BF16_SSISK_SK_fLi64ELi64ELNSA_4UMMA5MajorE0ELSP_1ELNSO_7ScaleInE0ELSQ_0EEEEEENSA_6LayoutISE_NSB_IJNSC_ILi0EEESU_SU_EEEEENSB_IJNSA_10UnderscoreESX_SX_EEEEENS7_6detail27Sm100ImplicitGemmTileTraitsINSA_20SM90_TMA_LOAD_IM2COLENSA_14ComposedLayoutINSA_7SwizzleILi2ELi4ELi3EEENSA_18smem_ptr_flag_bitsILi16EEENST_INSB_IJNSC_ILi8EEESH_EEENSB_IJSH_SD_EEEEEEEvEENS11_INSA_13SM90_TMA_LOADENS13_INS14_ILi3ELi4ELi3EEES17_NST_INSB_IJSG_S18_EEENSB_IJSD_SG_EEEEEEEvEEEENS_8epilogue10collective18CollectiveEpilogueINS1M_23Sm100TmaWarpSpecializedILi3ELi2ELi16ELb1ELb0EEEJSJ_NSB_IJNST_ISG_SD_EENST_ISH_SD_EEEEESK_NSB_IJNSB_IJlllEEESD_SU_EEESK_S1V_NS1M_6fusion15FusionCallbacksIS1Q_NS1W_17LinearCombinationISK_fSK_fLNS_15FloatRoundStyleE2EEESJ_S1T_JEEENSA_5SM1004TMEM4LOAD26SM100_TMEM_LOAD_16dp256b4xES12_S1C_NSA_17SM75_U32x4_LDSM_NENSA_21SM90_TMA_STORE_IM2COLES1C_NSA_17SM90_U32x4_STSM_NENSA_39AutoVectorizingCopyWithAssumedAlignmentILi128EEEEEEvvEEEEvNT_6ParamsE,@"STO_CUDA_ENTRY STV_DEFAULT"
_ZN7cutlass13device_kernelINS_4conv6kernel13ConvUniversalINS1_16ConvProblemShapeILNS1_8OperatorE1ELi2EEENS1_10collective14CollectiveConvINS1_47MainloopSm100TmaUmmaWarpSpecializedImplicitGemmILS5_1ELi26ELi2ELi1ELi2EN4cute5tupleIJNSA_1CILi1EEESD_SD_EEEEENSB_IJNSC_ILi64EEESG_NSB_IJNSC_ILi32EEEEEEEEENS_10bfloat16_tESK_NSA_8TiledMMAINSA_8MMA_AtomIJNSA_20SM100_MMA_F16BF16_SSISK_SK_fLi64ELi64ELNSA_4UMMA5MajorE0ELSP_1ELNSO_7ScaleInE0ELSQ_0EEEEEENSA_6LayoutISE_NSB_IJNSC_ILi0EEESU_SU_EEEEENSB_IJNSA_10UnderscoreESX_SX_EEEEENS7_6detail27Sm100ImplicitGemmTileTraitsINSA_20SM90_TMA_LOAD_IM2COLENSA_14ComposedLayoutINSA_7SwizzleILi2ELi4ELi3EEENSA_18smem_ptr_flag_bitsILi16EEENST_INSB_IJNSC_ILi8EEESH_EEENSB_IJSH_SD_EEEEEEEvEENS11_INSA_13SM90_TMA_LOADENS13_INS14_ILi3ELi4ELi3EEES17_NST_INSB_IJSG_S18_EEENSB_IJSD_SG_EEEEEEEvEEEENS_8epilogue10collective18CollectiveEpilogueINS1M_23Sm100TmaWarpSpecializedILi3ELi2ELi16ELb1ELb0EEEJSJ_NSB_IJNST_ISG_SD_EENST_ISH_SD_EEEEESK_NSB_IJNSB_IJlllEEESD_SU_EEESK_S1V_NS1M_6fusion15FusionCallbacksIS1Q_NS1W_17LinearCombinationISK_fSK_fLNS_15FloatRoundStyleE2EEESJ_S1T_JEEENSA_5SM1004TMEM4LOAD26SM100_TMEM_LOAD_16dp256b4xES12_S1C_NSA_17SM75_U32x4_LDSM_NENSA_21SM90_TMA_STORE_IM2COLES1C_NSA_17SM90_U32x4_STSM_NENSA_39AutoVectorizingCopyWithAssumedAlignmentILi128EEEEEEvvEEEEvNT_6ParamsE:
[----:B------:R-:W1:Y:S01]  /*0000*/  LDC R1, c[0x0][0x37c] ;  /* 0x0000df00ff017b82 */ /* 0x000e620000000800 */
[----:B------:R-:W2:Y:S07]  /*0010*/  S2R R76, SR_TID.X ;  /* 0x00000000004c7919 */ /* 0x000eae0000002100 */
[----:B------:R-:W3:Y:S01]  /*0020*/  LDC.64 R2, c[0x0][0x890] ;  /* 0x00022400ff027b82 */ /* 0x000ee20000000a00 */
[----:B------:R-:W4:Y:S01]  /*0030*/  LDCU.64 UR50, c[0x0][0x358] ;  /* 0x00006b00ff3277ac */ /* 0x000f220008000a00 */
[----:B-1----:R-:W-:Y:S01]  /*0040*/  VIADD R1, R1, 0xfffffff8 ;  /* 0xfffffff801017836 */ /* 0x002fe20000000000 */
[----:B------:R-:W-:-:S02]  /*0050*/  PRMT R63, RZ, 0x7610, R63 ;  /* 0x00007610ff3f7816 */ /* 0x000fc4000000003f */
[----:B------:R-:W-:Y:S02]  /*0060*/  ELECT P2, URZ, PT ;  /* 0x0000000000ff782f */ /* 0x000fe40003840000 */
[----:B---3--:R-:W-:-:S04]  /*0070*/  ISETP.NE.U32.AND P0, PT, R2, RZ, PT ;  /* 0x000000ff0200720c */ /* 0x008fc80003f05070 */
[----:B------:R-:W-:Y:S02]  /*0080*/  ISETP.NE.AND.EX P0, PT, R3, RZ, PT, P0 ;  /* 0x000000ff0300720c */ /* 0x000fe40003f05300 */
[----:B--2---:R-:W-:-:S05]  /*0090*/  SHF.R.U32.HI R77, RZ, 0x5, R76 ;  /* 0x00000005ff4d7819 */ /* 0x004fca000001164c */
[----:B------:R-:W1:Y:S02]  /*00a0*/  SHFL.IDX PT, R0, R77, RZ, 0x1f ;  /* 0x00001fff4d007589 */ /* 0x000e6400000e0000 */
[----:B-1----:R-:W-:-:S04]  /*00b0*/  R2UR UR6, R0 ;  /* 0x00000000000672ca */ /* 0x002fc800000e0000 */
[----:B----4-:R-:W-:Y:S05]  /*00c0*/  @P0 BRA `(.L_x_0) ;  /* 0x00000000002c0947 */ /* 0x010fea0003800000 */
[----:B------:R-:W1:Y:S02]  /*00d0*/  LDCU.64 UR4, c[0x0][0x888] ;  /* 0x00011100ff0477ac */ /* 0x000e640008000a00 */
[----:B-1----:R-:W-:-:S04]  /*00e0*/  UISETP.NE.U32.AND UP0, UPT, UR4, URZ, UPT ;  /* 0x000000ff0400728c */ /* 0x002fc8000bf05070 */
[----:B------:R-:W-:-:S09]  /*00f0*/  UISETP.NE.AND.EX UP0, UPT, UR5, URZ, UPT, UP0 ;  /* 0x000000ff0500728c */ /* 0x000fd2000bf05300 */
[----:B------:R-:W-:Y:S05]  /*0100*/  BRA.U !UP0, `(.L_x_1) ;  /* 0x0000000108107547 */ /* 0x000fea000b800000 */
[----:B------:R-:W1:Y:S02]  /*0110*/  LDC.64 R4, c[0x0][0x888] ;  /* 0x00022200ff047b82 */ /* 0x000e640000000a00 */
[----:B-1----:R1:W5:Y:S01]  /*0120*/  LDG.E R35, desc[UR50][R4.64] ;  /* 0x0000003204237981 */ /* 0x002362000c1e1900 */
[----:B------:R-:W-:Y:S01]  /*0130*/  HFMA2 R63, -RZ, RZ, 0, 5.9604644775390625e-08 ;  /* 0x00000001ff3f7431 */ /* 0x000fe200000001ff */
[----:B------:R-:W-:Y:S05]  /*0140*/  BRA `(.L_x_0) ;  /* 0x00000000000c7947 */ /* 0x000fea0003800000 */
.L_x_1:
[----:B------:R-:W1:Y:S01]  /*0150*/  LDCU UR4, c[0x0][0x880] ;  /* 0x00011000ff0477ac */ /* 0x000e620008000800 */
[----:B------:R-:W-:Y:S01]  /*0160*/  HFMA2 R63, -RZ, RZ, 0, 5.9604644775390625e-08 ;  /* 0x00000001ff3f7431 */ /* 0x000fe200000001ff */
[----:B-1----:R-:W-:-:S07]  /*0170*/  MOV R35, UR4 ;  /* 0x0000000400237c02 */ /* 0x002fce0008000f00 */
.L_x_0:
[----:B------:R-:W2:Y:S02]  /*0180*/  LDCU.64 UR4, c[0x0][0x8b0] ;  /* 0x00011600ff0477ac */ /* 0x000ea40008000a00 */
[----:B--2---:R-:W-:-:S04]  /*0190*/  UISETP.NE.U32.AND UP0, UPT, UR4, URZ, UPT ;  /* 0x000000ff0400728c */ /* 0x004fc8000bf05070 */
[----:B------:R-:W-:-:S09]  /*01a0*/  UISETP.NE.AND.EX UP0, UPT, UR5, URZ, UPT, UP0 ;  /* 0x000000ff0500728c */ /* 0x000fd2000bf05300 */
[----:B------:R-:W-:Y:S05]  /*01b0*/  BRA.U UP0, `(.L_x_2) ;  /* 0x0000000100247547 */ /* 0x000fea000b800000 */
[----:B------:R-:W2:Y:S02]  /*01c0*/  LDCU.64 UR4, c[0x0][0x8a8] ;  /* 0x00011500ff0477ac */ /* 0x000ea40008000a00 */
[----:B--2---:R-:W-:-:S04]  /*01d0*/  UISETP.NE.U32.AND UP0, UPT, UR4, URZ, UPT ;  /* 0x000000ff0400728c */ /* 0x004fc8000bf05070 */
[----:B------:R-:W-:-:S09]  /*01e0*/  UISETP.NE.AND.EX UP0, UPT, UR5, URZ, UPT, UP0 ;  /* 0x000000ff0500728c */ /* 0x000fd2000bf05300 */
[----:B------:R-:W-:Y:S05]  /*01f0*/  BRA.U !UP0, `(.L_x_3) ;  /* 0x00000001080c7547 */ /* 0x000fea000b800000 */
[----:B-1----:R-:W1:Y:S02]  /*0200*/  LDC.64 R4, c[0x0][0x8a8] ;  /* 0x00022a00ff047b82 */ /* 0x002e640000000a00 */
[----:B-1----:R2:W5:Y:S01]  /*0210*/  LDG.E R33, desc[UR50][R4.64] ;  /* 0x0000003204217981 */ /* 0x002562000c1e1900 */
[----:B------:R-:W-:Y:S05]  /*0220*/  BRA `(.L_x_2) ;  /* 0x0000000000087947 */ /* 0x000fea0003800000 */
.L_x_3:
[----:B------:R-:W2:Y:S02]  /*0230*/  LDCU UR4, c[0x0][0x8a0] ;  /* 0x00011400ff0477ac */ /* 0x000ea40008000800 */
[----:B--2---:R-:W-:Y:S02]  /*0240*/  MOV R33, UR4 ;  /* 0x0000000400217c02 */ /* 0x004fe40008000f00 */
.L_x_2:
[----:B-12---:R-:W1:Y:S01]  /*0250*/  LDC.64 R4, c[0x0][0x888] ;  /* 0x00022200ff047b82 */ /* 0x006e620000000a00 */
[----:B------:R-:W-:Y:S01]  /*0260*/  IMAD.U32 R0, RZ, RZ, UR6 ;  /* 0x00000006ff007e24 */ /* 0x000fe2000f8e00ff */
[----:B------:R-:W-:Y:S01]  /*0270*/  ISETP.EQ.U32.AND P4, PT, R2, RZ, PT ;  /* 0x000000ff0200720c */ /* 0x000fe20003f82070 */
[----:B------:R-:W-:Y:S03]  /*0280*/  BSSY.RECONVERGENT B0, `(.L_x_4) ;  /* 0x0000012000007945 */ /* 0x000fe60003800200 */
[----:B------:R-:W-:Y:S02]  /*0290*/  ISETP.NE.OR P1, PT, R0, 0x1, !P2 ;  /* 0x000000010000780c */ /* 0x000fe40005725670 */
[----:B-1----:R-:W-:-:S04]  /*02a0*/  ISETP.NE.U32.AND P0, PT, R4, RZ, PT ;  /* 0x000000ff0400720c */ /* 0x002fc80003f05070 */
[----:B------:R-:W-:-:S13]  /*02b0*/  ISETP.NE.AND.EX P0, PT, R5, RZ, PT, P0 ;  /* 0x000000ff0500720c */ /* 0x000fda0003f05300 */
[----:B------:R-:W-:Y:S01]  /*02c0*/  VOTEU.ANY UP4, P0 ;  /* 0x0000000000ff7886 */ /* 0x000fe20000080100 */
[----:B------:R-:W-:Y:S02]  /*02d0*/  PLOP3.LUT P3, PT, PT, PT, UP4, 0x80, 0x8 ;  /* 0x000000000008781c */ /* 0x000fe40003f6f048 */
[----:B------:R-:W-:Y:S02]  /*02e0*/  ISETP.NE.OR P0, PT, R0, 0x3, !P2 ;  /* 0x000000030000780c */ /* 0x000fe40005705670 */
[----:B------:R-:W-:-:S04]  /*02f0*/  ISETP.EQ.OR.EX P5, PT, R3, RZ, !P3, P4 ;  /* 0x000000ff0300720c */ /* 0x000fc80005fa2740 */
[----:B------:R-:W-:Y:S01]  /*0300*/  P2R R78, PR, RZ, 0x20 ;  /* 0x00000020ff4e7803 */ /* 0x000fe20000000000 */
[----:B------:R-:W-:Y:S05]  /*0310*/  @P1 BRA `(.L_x_5) ;  /* 0x0000000000201947 */ /* 0x000fea0003800000 */
[----:B------:R-:W1:Y:S02]  /*0320*/  LDCU.64 UR4, c[0x0][0x348] ;  /* 0x00006900ff0477ac */ /* 0x000e640008000a00 */
[----:B-1----:R-:W-:Y:S02]  /*0330*/  UIADD3 UR8, UP1, UPT, UR4, 0x80, URZ ;  /* 0x0000008004087890 */ /* 0x002fe4000ff3e0ff */
[----:B------:R-:W-:Y:S02]  /*0340*/  UIADD3 UR4, UP0, UPT, UR4, 0x180, URZ ;  /* 0x0000018004047890 */ /* 0x000fe4000ff1e0ff */
[----:B------:R-:W-:Y:S02]  /*0350*/  UIADD3.X UR9, UPT, UPT, URZ, UR5, URZ, UP1, !UPT ;  /* 0x00000005ff097290 */ /* 0x000fe40008ffe4ff */
[----:B------:R-:W-:-:S07]  /*0360*/  UIADD3.X UR5, UPT, UPT, URZ, UR5, URZ, UP0, !UPT ;  /* 0x00000005ff057290 */ /* 0x000fce00087fe4ff */
[----:B------:R1:W-:Y:S02]  /*0370*/  UTMACCTL.PF [UR8] ;  /* 0x00000000080079b9 */ /* 0x0003e40008040000 */
[----:B------:R1:W-:Y:S02]  /*0380*/  UTMACCTL.PF [UR4] ;  /* 0x00000000040079b9 */ /* 0x0003e40008040000 */
[----:B-1----:R-:W-:Y:S01]  /*0390*/  NOP ;  /* 0x0000000000007918 */ /* 0x002fe20000000000 */
.L_x_5:
[----:B------:R-:W-:Y:S05]  /*03a0*/  BSYNC.RECONVERGENT B0 ;  /* 0x0000000000007941 */ /* 0x000fea0003800200 */
.L_x_4:
[----:B------:R-:W-:Y:S04]  /*03b0*/  BSSY.RECONVERGENT B0, `(.L_x_6) ;  /* 0x000000a000007945 */ /* 0x000fe80003800200 */
        /* <DEDUP_REMOVED lines=9> */
.L_x_7:
[----:B------:R-:W-:Y:S05]  /*0450*/  BSYNC.RECONVERGENT B0 ;  /* 0x0000000000007941 */ /* 0x000fea0003800200 */
.L_x_6:
[----:B------:R-:W-:Y:S01]  /*0460*/  UPLOP3.LUT UP1, UPT, UPT, UPT, UPT, 0x80, 0x8 ;  /* 0x000000000008789c */ /* 0x000fe20003f2f070 */
[----:B------:R-:W-:Y:S10]  /*0470*/  @!P5 BRA `(.L_x_8) ;  /* 0x000000000024d947 */ /* 0x000ff40003800000 */
[----:B------:R-:W-:Y:S01]  /*0480*/  ISETP.NE.U32.AND P1, PT, R2, RZ, PT ;  /* 0x000000ff0200720c */ /* 0x000fe20003f25070 */
[----:B------:R-:W-:Y:S01]  /*0490*/  USEL UR4, URZ, 0xffffffff, UP4 ;  /* 0xffffffffff047887 */ /* 0x000fe2000a000000 */
[----:B-----5:R-:W-:Y:S02]  /*04a0*/  FSETP.NEU.AND P0, PT, R35, RZ, PT ;  /* 0x000000ff2300720b */ /* 0x020fe40003f0d000 */
[----:B------:R-:W-:-:S11]  /*04b0*/  ISETP.NE.AND.EX P1, PT, R3, RZ, PT, P1 ;  /* 0x000000ff0300720c */ /* 0x000fd60003f25310 */
[----:B------:R-:W-:Y:S02]  /*04c0*/  VOTEU.ANY UP0, P0 ;  /* 0x0000000000ff7886 */ /* 0x000fe40000000100 */
[----:B------:R-:W-:-:S05]  /*04d0*/  VOTEU.ANY UP1, P1 ;  /* 0x0000000000ff7886 */ /* 0x000fca0000820100 */
[----:B------:R-:W-:-:S04]  /*04e0*/  @!UP1 USEL UR4, URZ, 0xffffffff, UP0 ;  /* 0xffffffffff049887 */ /* 0x000fc80008000000 */
[----:B------:R-:W-:-:S04]  /*04f0*/  ULOP3.LUT UR4, UR4, 0x1, URZ, 0xc0, !UPT ;  /* 0x0000000104047892 */ /* 0x000fc8000f8ec0ff */
[----:B------:R-:W-:-:S11]  /*0500*/  UISETP.NE.U32.AND UP1, UPT, UR4, 0x1, UPT ;  /* 0x000000010400788c */ /* 0x000fd6000bf25070 */
.L_x_8:
[----:B------:R-:W1:Y:S01]  /*0510*/  SHFL.IDX PT, R2, R77, RZ, 0x1f ;  /* 0x00001fff4d027589 */ /* 0x000e6200000e0000 */
[----:B------:R-:W-:-:S04]  /*0520*/  UISETP.NE.AND UP0, UPT, UR6, 0x2, UPT ;  /* 0x000000020600788c */ /* 0x000fc8000bf05270 */
[----:B------:R-:W-:Y:S01]  /*0530*/  USEL UR15, URZ, 0x1, UP0 ;  /* 0x00000001ff0f7887 */ /* 0x000fe20008000000 */
[----:B-1----:R-:W-:-:S13]  /*0540*/  ISETP.NE.AND P0, PT, R2, RZ, PT ;  /* 0x000000ff0200720c */ /* 0x002fda0003f05270 */
[----:B------:R-:W-:Y:S05]  /*0550*/  @P0 BRA `(.L_x_9) ;  /* 0x0000000400040947 */ /* 0x000fea0003800000 */
[----:B------:R-:W-:Y:S01]  /*0560*/  ELECT P0, URZ, PT ;  /* 0x0000000000ff782f */ /* 0x000fe20003800000 */
[----:B------:R-:W-:-:S12]  /*0570*/  BSSY.RECONVERGENT B0, `(.L_x_9) ;  /* 0x000003f000007945 */ /* 0x000fd80003800200 */
[----:B------:R-:W-:Y:S05]  /*0580*/  @!P0 BRA `(.L_x_10) ;  /* 0x0000000000f48947 */ /* 0x000fea0003800000 */
[----:B------:R-:W1:Y:S01]  /*0590*/  S2UR UR5, SR_CgaCtaId ;  /* 0x00000000000579c3 */ /* 0x000e620000008800 */
[----:B------:R-:W-:Y:S01]  /*05a0*/  UMOV UR7, 0x400 ;  /* 0x0000040000077882 */ /* 0x000fe20000000000 */
[----:B------:R-:W-:Y:S02]  /*05b0*/  UMOV UR4, 0x1 ;  /* 0x0000000100047882 */ /* 0x000fe40000000000 */
[----:B------:R-:W-:-:S04]  /*05c0*/  UIADD3 UR8, UPT, UPT, -UR4, 0x100000, URZ ;  /* 0x0010000004087890 */ /* 0x000fc8000fffe1ff */
[----:B------:R-:W-:Y:S02]  /*05d0*/  USHF.L.U32 UR9, UR8, 0xb, URZ ;  /* 0x0000000b08097899 */ /* 0x000fe400080006ff */
[----:B------:R-:W-:Y:S02]  /*05e0*/  USHF.L.U32 UR8, UR8, 0x1, URZ ;  /* 0x0000000108087899 */ /* 0x000fe400080006ff */
[----:B-1----:R-:W-:Y:S01]  /*05f0*/  ULEA UR5, UR5, UR7, 0x18 ;  /* 0x0000000705057291 */ /* 0x002fe2000f8ec0ff */
[----:B------:R-:W1:Y:S11]  /*0600*/  FENCE.VIEW.ASYNC.S ;  /* 0x00000000000073c6 */ /* 0x000e760000000000 */
[----:B-1----:R1:W2:Y:S01]  /*0610*/  SYNCS.EXCH.64 URZ, [UR5], UR8 ;  /* 0x0000000805ff75b2 */ /* 0x0022a20008000100 */
[----:B------:R1:W3:Y:S01]  /*0620*/  SYNCS.EXCH.64 URZ, [UR5+0xd0], UR8 ;  /* 0x0000d00805ff75b2 */ /* 0x0002e20008000100 */
[----:B------:R1:W4:Y:S01]  /*0630*/  SYNCS.EXCH.64 URZ, [UR5+0x8], UR8 ;  /* 0x0000080805ff75b2 */ /* 0x0003220008000100 */
[----:B------:R1:W1:Y:S01]  /*0640*/  SYNCS.EXCH.64 URZ, [UR5+0xd8], UR8 ;  /* 0x0000d80805ff75b2 */ /* 0x0002620008000100 */
        /* <DEDUP_REMOVED lines=48> */
[----:B--234-:R-:W-:Y:S01]  /*0950*/  NOP ;  /* 0x0000000000007918 */ /* 0x01cfe20000000000 */
.L_x_10:
[----:B-1----:R-:W-:Y:S05]  /*0960*/  BSYNC.RECONVERGENT B0 ;  /* 0x0000000000007941 */ /* 0x002fea0003800200 */
.L_x_9:
[----:B------:R-:W1:Y:S01]  /*0970*/  SHFL.IDX PT, R2, R77, RZ, 0x1f ;  /* 0x00001fff4d027589 */ /* 0x000e6200000e0000 */
[----:B------:R-:W-:Y:S01]  /*0980*/  NOP ;  /* 0x0000000000007918 */ /* 0x000fe20000000000 */
[----:B-1----:R-:W-:-:S13]  /*0990*/  ISETP.NE.AND P0, PT, R2, 0x1, PT ;  /* 0x000000010200780c */ /* 0x002fda0003f05270 */
[----:B------:R-:W-:Y:S05]  /*09a0*/  @P0 BRA `(.L_x_11) ;  /* 0x0000000000500947 */ /* 0x000fea0003800000 */
[----:B------:R-:W1:Y:S01]  /*09b0*/  S2UR UR7, SR_CgaCtaId ;  /* 0x00000000000779c3 */ /* 0x000e620000008800 */
[----:B------:R-:W-:Y:S01]  /*09c0*/  UMOV UR8, 0x400 ;  /* 0x0000040000087882 */ /* 0x000fe20000000000 */
[----:B------:R-:W-:Y:S01]  /*09d0*/  UMOV UR5, 0x20 ;  /* 0x0000002000057882 */ /* 0x000fe20000000000 */
[----:B------:R-:W-:Y:S01]  /*09e0*/  UMOV UR4, 0x80 ;  /* 0x0000008000047882 */ /* 0x000fe20000000000 */
[----:B------:R-:W-:Y:S01]  /*09f0*/  ELECT P0, URZ, PT ;  /* 0x0000000000ff782f */ /* 0x000fe20003800000 */
[----:B-1----:R-:W-:Y:S02]  /*0a00*/  ULEA UR7, UR7, UR8, 0x18 ;  /* 0x0000000807077291 */ /* 0x002fe4000f8ec0ff */
[----:B------:R-:W-:-:S04]  /*0a10*/  UIADD3 UR8, UPT, UPT, -UR5, 0x100000, URZ ;  /* 0x0010000005087890 */ /* 0x000fc8000fffe1ff */
[----:B------:R-:W-:Y:S02]  /*0a20*/  USHF.L.U32 UR9, UR8, 0xb, URZ ;  /* 0x0000000b08097899 */ /* 0x000fe400080006ff */
[----:B------:R-:W-:Y:S02]  /*0a30*/  USHF.L.U32 UR8, UR8, 0x1, URZ ;  /* 0x0000000108087899 */ /* 0x000fe400080006ff */
[----:B------:R-:W-:-:S04]  /*0a40*/  UIADD3 UR4, UPT, UPT, -UR4, 0x100000, URZ ;  /* 0x0010000004047890 */ /* 0x000fc8000fffe1ff */
[----:B------:R-:W-:Y:S02]  /*0a50*/  USHF.L.U32 UR5, UR4, 0xb, URZ ;  /* 0x0000000b04057899 */ /* 0x000fe400080006ff */
[----:B------:R-:W-:Y:S01]  /*0a60*/  USHF.L.U32 UR4, UR4, 0x1, URZ ;  /* 0x0000000104047899 */ /* 0x000fe200080006ff */
[----:B------:R-:W1:Y:S03]  /*0a70*/  FENCE.VIEW.ASYNC.S ;  /* 0x00000000000073c6 */ /* 0x000e660000000000 */
[----:B-1----:R1:W2:Y:S08]  /*0a80*/  SYNCS.EXCH.64 URZ, [UR7+0x1a0], UR8 ;  /* 0x0001a00807ff75b2 */ /* 0x0022b00008000100 */
[----:B------:R1:W3:Y:S01]  /*0a90*/  SYNCS.EXCH.64 URZ, [UR7+0x1b8], UR4 ;  /* 0x0001b80407ff75b2 */ /* 0x0002e20008000100 */
[----:B------:R1:W4:Y:S01]  /*0aa0*/  SYNCS.EXCH.64 URZ, [UR7+0x1a8], UR8 ;  /* 0x0001a80807ff75b2 */ /* 0x0003220008000100 */
[----:B------:R1:W1:Y:S01]  /*0ab0*/  SYNCS.EXCH.64 URZ, [UR7+0x1c0], UR4 ;  /* 0x0001c00407ff75b2 */ /* 0x0002620008000100 */
[----:B------:R1:W1:Y:S01]  /*0ac0*/  SYNCS.EXCH.64 URZ, [UR7+0x1b0], UR8 ;  /* 0x0001b00807ff75b2 */ /* 0x0002620008000100 */
[----:B------:R1:W1:Y:S01]  /*0ad0*/  SYNCS.EXCH.64 URZ, [UR7+0x1c8], UR4 ;  /* 0x0001c80407ff75b2 */ /* 0x0002620008000100 */
[----:B------:R-:W-:Y:S01]  /*0ae0*/  NOP ;  /* 0x0000000000007918 */ /* 0x000fe20000000000 */
.L_x_11:
[----:B------:R-:W2:Y:S01]  /*0af0*/  SHFL.IDX PT, R2, R77, RZ, 0x1f ;  /* 0x00001fff4d027589 */ /* 0x000ea200000e0000 */
[----:B------:R-:W-:Y:S01]  /*0b00*/  NOP ;  /* 0x0000000000007918 */ /* 0x000fe20000000000 */
[----:B--2---:R-:W-:-:S13]  /*0b10*/  ISETP.NE.AND P0, PT, R2, 0x3, PT ;  /* 0x000000030200780c */ /* 0x004fda0003f05270 */
[----:B------:R-:W-:Y:S05]  /*0b20*/  @P0 BRA `(.L_x_12) ;  /* 0x0000000000300947 */ /* 0x000fea0003800000 */
[----:B-1----:R-:W1:Y:S01]  /*0b30*/  S2UR UR5, SR_CgaCtaId ;  /* 0x00000000000579c3 */ /* 0x002e620000008800 */
[----:B------:R-:W-:Y:S01]  /*0b40*/  UMOV UR7, 0x400 ;  /* 0x0000040000077882 */ /* 0x000fe20000000000 */
[----:B------:R-:W-:Y:S01]  /*0b50*/  UMOV UR4, 0x20 ;  /* 0x0000002000047882 */ /* 0x000fe20000000000 */
[----:B------:R-:W-:Y:S01]  /*0b60*/  ELECT P0, URZ, PT ;  /* 0x0000000000ff782f */ /* 0x000fe20003800000 */
[----:B------:R-:W-:-:S04]  /*0b70*/  UIADD3 UR8, UPT, UPT, -UR4, 0x100000, URZ ;  /* 0x0010000004087890 */ /* 0x000fc8000fffe1ff */
[----:B------:R-:W-:Y:S02]  /*0b80*/  USHF.L.U32 UR9, UR8, 0xb, URZ ;  /* 0x0000000b08097899 */ /* 0x000fe400080006ff */
[----:B------:R-:W-:Y:S02]  /*0b90*/  USHF.L.U32 UR8, UR8, 0x1, URZ ;  /* 0x0000000108087899 */ /* 0x000fe400080006ff */
[----:B-1----:R-:W-:Y:S01]  /*0ba0*/  ULEA UR5, UR5, UR7, 0x18 ;  /* 0x0000000705057291 */ /* 0x002fe2000f8ec0ff */
[----:B------:R-:W1:Y:S11]  /*0bb0*/  FENCE.VIEW.ASYNC.S ;  /* 0x00000000000073c6 */ /* 0x000e760000000000 */
[----:B-1----:R2:W1:Y:S01]  /*0bc0*/  SYNCS.EXCH.64 URZ, [UR5+0x1d0], UR8 ;  /* 0x0001d00805ff75b2 */ /* 0x0024620008000100 */
[----:B------:R2:W1:Y:S02]  /*0bd0*/  SYNCS.EXCH.64 URZ, [UR5+0x1d8], UR8 ;  /* 0x0001d80805ff75b2 */ /* 0x0004640008000100 */
[----:B--2---:R-:W-:Y:S01]  /*0be0*/  NOP ;  /* 0x0000000000007918 */ /* 0x004fe20000000000 */
.L_x_12:
[----:B------:R-:W2:Y:S01]  /*0bf0*/  SHFL.IDX PT, R2, R77, RZ, 0x1f ;  /* 0x00001fff4d027589 */ /* 0x000ea200000e0000 */
[----:B------:R-:W-:Y:S01]  /*0c00*/  NOP ;  /* 0x0000000000007918 */ /* 0x000fe20000000000 */
[----:B--2---:R-:W-:-:S13]  /*0c10*/  ISETP.NE.AND P0, PT, R2, 0x4, PT ;  /* 0x000000040200780c */ /* 0x004fda0003f05270 */
[----:B------:R-:W-:Y:S05]  /*0c20*/  @P0 BRA `(.L_x_13) ;  /* 0x0000000000440947 */ /* 0x000fea0003800000 */
[----:B-1----:R-:W1:Y:S01]  /*0c30*/  S2UR UR5, SR_CgaCtaId ;  /* 0x00000000000579c3 */ /* 0x002e620000008800 */
[----:B------:R-:W-:Y:S01]  /*0c40*/  UMOV UR8, 0x100 ;  /* 0x0000010000087882 */ /* 0x000fe20000000000 */
[----:B------:R-:W-:Y:S01]  /*0c50*/  UMOV UR7, 0x400 ;  /* 0x0000040000077882 */ /* 0x000fe20000000000 */
[----:B------:R-:W-:Y:S01]  /*0c60*/  USEL UR8, UR8, 0xe0, UP1 ;  /* 0x000000e008087887 */ /* 0x000fe20008800000 */
[----:B------:R-:W-:Y:S01]  /*0c70*/  UMOV UR4, 0x1 ;  /* 0x0000000100047882 */ /* 0x000fe20000000000 */
[----:B------:R-:W-:Y:S01]  /*0c80*/  ELECT P0, URZ, PT ;  /* 0x0000000000ff782f */ /* 0x000fe20003800000 */
[----:B------:R-:W-:-:S04]  /*0c90*/  UIADD3 UR10, UPT, UPT, -UR4, 0x100000, URZ ;  /* 0x00100000040a7890 */ /* 0x000fc8000fffe1ff */
[----:B------:R-:W-:Y:S02]  /*0ca0*/  USHF.L.U32 UR11, UR10, 0xb, URZ ;  /* 0x0000000b0a0b7899 */ /* 0x000fe400080006ff */
[----:B------:R-:W-:Y:S02]  /*0cb0*/  USHF.L.U32 UR10, UR10, 0x1, URZ ;  /* 0x000000010a0a7899 */ /* 0x000fe400080006ff */
        /* <DEDUP_REMOVED lines=8> */
.L_x_13:
[----:B------:R-:W2:Y:S01]  /*0d40*/  SHFL.IDX PT, R2, R77, RZ, 0x1f ;  /* 0x00001fff4d027589 */ /* 0x000ea200000e0000 */
[----:B------:R-:W-:Y:S01]  /*0d50*/  NOP ;  /* 0x0000000000007918 */ /* 0x000fe20000000000 */
[----:B--2---:R-:W-:-:S13]  /*0d60*/  ISETP.NE.AND P0, PT, R2, 0x5, PT ;  /* 0x000000050200780c */ /* 0x004fda0003f05270 */
[----:B------:R-:W-:Y:S05]  /*0d70*/  @P0 BRA `(.L_x_14) ;  /* 0x0000000000480947 */ /* 0x000fea0003800000 */
[----:B-1----:R-:W1:Y:S01]  /*0d80*/  S2UR UR7, SR_CgaCtaId ;  /* 0x00000000000779c3 */ /* 0x002e620000008800 */
        /* <DEDUP_REMOVED lines=12> */
[----:B-1----:R2:W1:Y:S08]  /*0e50*/  SYNCS.EXCH.64 URZ, [UR7+0x1f0], UR8 ;  /* 0x0001f00807ff75b2 */ /* 0x0024700008000100 */
[----:B------:R2:W1:Y:S01]  /*0e60*/  SYNCS.EXCH.64 URZ, [UR7+0x200], UR4 ;  /* 0x0002000407ff75b2 */ /* 0x0004620008000100 */
[----:B------:R2:W1:Y:S01]  /*0e70*/  SYNCS.EXCH.64 URZ, [UR7+0x1f8], UR8 ;  /* 0x0001f80807ff75b2 */ /* 0x0004620008000100 */
[----:B------:R2:W1:Y:S02]  /*0e80*/  SYNCS.EXCH.64 URZ, [UR7+0x208], UR4 ;  /* 0x0002080407ff75b2 */ /* 0x0004640008000100 */
[----:B--2---:R-:W-:Y:S01]  /*0e90*/  NOP ;  /* 0x0000000000007918 */ /* 0x004fe20000000000 */
.L_x_14:
[----:B-1----:R-:W1:Y:S01]  /*0ea0*/  S2UR UR8, SR_CTAID.X ;  /* 0x00000000000879c3 */ /* 0x002e620000002500 */
[----:B------:R-:W-:-:S05]  /*0eb0*/  CS2R.32 R64, SR_CgaSize ;  /* 0x0000000000407805 */ /* 0x000fca0000008a00 */
[----:B------:R-:W-:-:S05]  /*0ec0*/  IMAD R64, R64, -0xa0, RZ ;  /* 0xffffff6040407824 */ /* 0x000fca00078e02ff */
[----:B------:R-:W-:-:S14]  /*0ed0*/  R2UR UR7, R64 ;  /* 0x00000000400772ca */ /* 0x000fdc00000e0000 */
[----:B------:R-:W2:Y:S01]  /*0ee0*/  LDCU UR7, c[0x0][UR7+0x2b0] ;  /* 0x00005600070777ac */ /* 0x000ea20008000800 */
[----:B------:R-:W1:Y:S01]  /*0ef0*/  S2R R19, SR_CTAID.Z ;  /* 0x0000000000137919 */ /* 0x000e620000002700 */
[----:B------:R-:W-:Y:S01]  /*0f00*/  NOP ;  /* 0x0000000000007918 */ /* 0x000fe20000000000 */
[----:B------:R-:W-:-:S05]  /*0f10*/  CS2R.32 R64, SR_CgaSize ;  /* 0x0000000000407805 */ /* 0x000fca0000008a00 */
[----:B------:R-:W-:-:S05]  /*0f20*/  IMAD R64, R64, -0xa0, RZ ;  /* 0xffffff6040407824 */ /* 0x000fca00078e02ff */
[----:B------:R-:W-:-:S14]  /*0f30*/  R2UR UR4, R64 ;  /* 0x00000000400472ca */ /* 0x000fdc00000e0000 */
[----:B------:R-:W3:Y:S01]  /*0f40*/  LDCU UR4, c[0x0][UR4+0x2b4] ;  /* 0x00005680040477ac */ /* 0x000ee20008000800 */
[----:B------:R-:W4:Y:S08]  /*0f50*/  S2UR UR5, SR_CTAID.Y ;  /* 0x00000000000579c3 */ /* 0x000f300000002600 */
[----:B------:R-:W3:Y:S01]  /*0f60*/  LDC R9, c[0x0][0xb24] ;  /* 0x0002c900ff097b82 */ /* 0x000ee20000000800 */
[----:B-1----:R-:W-:-:S02]  /*0f70*/  I2FP.F32.U32 R4, UR8 ;  /* 0x0000000800047c45 */ /* 0x002fc40008201000 */
[----:B------:R-:W-:-:S05]  /*0f80*/  CS2R.32 R5, SR_CgaSize ;  /* 0x0000000000057805 */ /* 0x000fca0000008a00 */
[----:B------:R-:W-:-:S06]  /*0f90*/  IMAD R5, R5, -0xa0, RZ ;  /* 0xffffff6005057824 */ /* 0x000fcc00078e02ff */
[----:B------:R-:W1:Y:S01]  /*0fa0*/  LDC R5, c[0x0][R5+0x2a0] ;  /* 0x0000a80005057b82 */ /* 0x000e620000000800 */
[----:B------:R-:W-:Y:S01]  /*0fb0*/  MOV R45, UR8 ;  /* 0x00000008002d7c02 */ /* 0x000fe20008000f00 */
[----:B--2---:R-:W-:Y:S01]  /*0fc0*/  FMUL R4, R4, UR7 ;  /* 0x0000000704047c20 */ /* 0x004fe20008400000 */
[----:B----4-:R-:W-:Y:S02]  /*0fd0*/  I2FP.F32.U32 R2, UR5 ;  /* 0x0000000500027c45 */ /* 0x010fe40008201000 */
[----:B------:R-:W-:-:S05]  /*0fe0*/  CS2R.32 R3, SR_CgaSize ;  /* 0x0000000000037805 */ /* 0x000fca0000008a00 */
[----:B------:R-:W-:-:S06]  /*0ff0*/  IMAD R3, R3, -0xa0, RZ ;  /* 0xffffff6003037824 */ /* 0x000fcc00078e02ff */
[----:B------:R-:W2:Y:S01]  /*1000*/  LDC R3, c[0x0][R3+0x2a4] ;  /* 0x0000a90003037b82 */ /* 0x000ea20000000800 */
[----:B------:R-:W4:Y:S01]  /*1010*/  F2I.U32.TRUNC.NTZ R64, R4 ;  /* 0x0000000400407305 */ /* 0x000f22000020f000 */
[----:B------:R-:W-:Y:S01]  /*1020*/  MOV R18, UR5 ;  /* 0x0000000500127c02 */ /* 0x000fe20008000f00 */
[----:B---3--:R-:W-:-:S05]  /*1030*/  FMUL R2, R2, UR4 ;  /* 0x0000000402027c20 */ /* 0x008fca0008400000 */
[----:B------:R-:W-:Y:S01]  /*1040*/  BAR.SYNC.DEFER_BLOCKING 0x0 ;  /* 0x0000000000007b1d */ /* 0x000fe20000010000 */
[----:B------:R-:W-:-:S05]  /*1050*/  ISETP.GE.AND P0, PT, R9, 0x1, PT ;  /* 0x000000010900780c */ /* 0x000fca0003f06270 */
[----:B------:R-:W3:Y:S01]  /*1060*/  F2I.U32.TRUNC.NTZ R62, R2 ;  /* 0x00000002003e7305 */ /* 0x000ee2000020f000 */
[----:B----4-:R-:W-:-:S05]  /*1070*/  IADD3 R64, PT, PT, -R64, RZ, RZ ;  /* 0x000000ff40407210 */ /* 0x010fca0007ffe1ff */
[----:B-1----:R-:W-:Y:S01]  /*1080*/  IMAD R64, R5, R64, UR8 ;  /* 0x0000000805407e24 */ /* 0x002fe2000f8e0240 */
[----:B---3--:R-:W-:-:S05]  /*1090*/  IADD3 R62, PT, PT, -R62, RZ, RZ ;  /* 0x000000ff3e3e7210 */ /* 0x008fca0007ffe1ff */
[----:B--2---:R-:W-:Y:S01]  /*10a0*/  IMAD R62, R3, R62, UR5 ;  /* 0x00000005033e7e24 */ /* 0x004fe2000f8e023e */
[----:B------:R-:W-:Y:S06]  /*10b0*/  @!P0 BRA `(.L_x_15) ;  /* 0x0000000000b88947 */ /* 0x000fec0003800000 */
[----:B------:R-:W1:Y:S01]  /*10c0*/  LDC.64 R4, c[0x0][0xb18] ;  /* 0x0002c600ff047b82 */ /* 0x000e620000000a00 */
[----:B------:R-:W-:-:S07]  /*10d0*/  ISETP.NE.AND P0, PT, R9, 0x1, PT ;  /* 0x000000010900780c */ /* 0x000fce0003f05270 */
[----:B------:R-:W2:Y:S08]  /*10e0*/  LDC R10, c[0x0][0xb0c] ;  /* 0x0002c300ff0a7b82 */ /* 0x000eb00000000800 */
[----:B------:R-:W3:Y:S08]  /*10f0*/  LDC R11, c[0x0][0x370] ;  /* 0x0000dc00ff0b7b82 */ /* 0x000ef00000000800 */
[----:B------:R-:W4:Y:S01]  /*1100*/  LDC R12, c[0x0][0x374] ;  /* 0x0000dd00ff0c7b82 */ /* 0x000f220000000800 */
[----:B-1----:R-:W-:-:S07]  /*1110*/  ISETP.NE.AND P1, PT, R4, 0x1, PT ;  /* 0x000000010400780c */ /* 0x002fce0003f25270 */
[----:B------:R-:W3:Y:S01]  /*1120*/  LDC.64 R6, c[0x0][0xb10] ;  /* 0x0002c400ff067b82 */ /* 0x000ee20000000a00 */
[----:B--2---:R-:W-:-:S07]  /*1130*/  ISETP.NE.AND P3, PT, R10, 0x1, PT ;  /* 0x000000010a00780c */ /* 0x004fce0003f65270 */
[----:B------:R-:W1:Y:S08]  /*1140*/  LDC R8, c[0x0][0xb20] ;  /* 0x0002c800ff087b82 */ /* 0x000e700000000800 */
[----:B------:R-:W2:Y:S01]  /*1150*/  LDC.64 R2, c[0x0][0xb28] ;  /* 0x0002ca00ff027b82 */ /* 0x000ea20000000a00 */
[----:B----4-:R-:W-:-:S04]  /*1160*/  IMAD.HI.U32 R13, R12, R5, RZ ;  /* 0x000000050c0d7227 */ /* 0x010fc800078e00ff */
[----:B------:R-:W-:-:S04]  /*1170*/  IMAD.HI.U32 R5, R18, R5, RZ ;  /* 0x0000000512057227 */ /* 0x000fc800078e00ff */
[----:B---3--:R-:W-:-:S04]  /*1180*/  IMAD.HI.U32 R14, R11, R6, RZ ;  /* 0x000000060b0e7227 */ /* 0x008fc800078e00ff */
[C---:B------:R-:W-:Y:S01]  /*1190*/  IMAD.HI.U32 R16, R45.reuse, R6, RZ ;  /* 0x000000062d107227 */ /* 0x040fe200078e00ff */
[-C--:B------:R-:W-:Y:S02]  /*11a0*/  @P3 SHF.R.U32.HI R11, RZ, R7.reuse, R14 ;  /* 0x00000007ff0b3219 */ /* 0x080fe4000001160e */
[-C--:B-1----:R-:W-:Y:S02]  /*11b0*/  @P1 SHF.R.U32.HI R12, RZ, R8.reuse, R13 ;  /* 0x00000008ff0c1219 */ /* 0x082fe4000001160d */
[----:B------:R-:W-:Y:S02]  /*11c0*/  SHF.R.U32.HI R5, RZ, R8, R5 ;  /* 0x00000008ff057219 */ /* 0x000fe40000011605 */
[----:B------:R-:W-:Y:S02]  /*11d0*/  SHF.R.U32.HI R16, RZ, R7, R16 ;  /* 0x00000007ff107219 */ /* 0x000fe40000011610 */
[----:B------:R-:W-:Y:S01]  /*11e0*/  SEL R5, R18, R5, !P1 ;  /* 0x0000000512057207 */ /* 0x000fe20004800000 */
[----:B--2---:R-:W-:Y:S01]  /*11f0*/  IMAD.HI.U32 R14, R12, R2, RZ ;  /* 0x000000020c0e7227 */ /* 0x004fe200078e00ff */
[----:B------:R-:W-:-:S02]  /*1200*/  SEL R7, R45, R16, !P3 ;  /* 0x000000102d077207 */ /* 0x000fc40005800000 */
[----:B------:R-:W-:Y:S01]  /*1210*/  IADD3 R13, PT, PT, -R5, RZ, RZ ;  /* 0x000000ff050d7210 */ /* 0x000fe20007ffe1ff */
[----:B------:R-:W-:Y:S01]  /*1220*/  IMAD.HI.U32 R6, R11, R2, RZ ;  /* 0x000000020b067227 */ /* 0x000fe200078e00ff */
[----:B------:R-:W-:-:S03]  /*1230*/  @P0 SHF.R.U32.HI R12, RZ, R3, R14 ;  /* 0x00000003ff0c0219 */ /* 0x000fc6000001160e */
[----:B------:R-:W-:Y:S01]  /*1240*/  IMAD R13, R4, R13, R18 ;  /* 0x0000000d040d7224 */ /* 0x000fe200078e0212 */
[----:B------:R-:W-:Y:S01]  /*1250*/  @P0 SHF.R.U32.HI R11, RZ, R3, R6 ;  /* 0x00000003ff0b0219 */ /* 0x000fe20000011606 */
[----:B------:R-:W-:-:S04]  /*1260*/  IMAD R12, R12, R9, RZ ;  /* 0x000000090c0c7224 */ /* 0x000fc800078e02ff */
[----:B------:R-:W-:Y:S01]  /*1270*/  IMAD R6, R11, R9, RZ ;  /* 0x000000090b067224 */ /* 0x000fe200078e02ff */
[----:B------:R-:W-:-:S04]  /*1280*/  ISETP.GE.AND P1, PT, R5, R12, PT ;  /* 0x0000000c0500720c */ /* 0x000fc80003f26270 */
[----:B------:R-:W-:Y:S01]  /*1290*/  ISETP.GE.OR P1, PT, R7, R6, P1 ;  /* 0x000000060700720c */ /* 0x000fe20000f26670 */
[----:B------:R-:W-:-:S05]  /*12a0*/  IMAD.HI.U32 R6, R5, R2, RZ ;  /* 0x0000000205067227 */ /* 0x000fca00078e00ff */
[----:B------:R-:W-:-:S04]  /*12b0*/  SHF.R.U32.HI R6, RZ, R3, R6 ;  /* 0x00000003ff067219 */ /* 0x000fc80000011606 */
[----:B------:R-:W-:-:S03]  /*12c0*/  SEL R6, R5, R6, !P0 ;  /* 0x0000000605067207 */ /* 0x000fc60004000000 */
[----:B------:R-:W-:Y:S01]  /*12d0*/  @!P1 IMAD.HI.U32 R8, R7, R2, RZ ;  /* 0x0000000207089227 */ /* 0x000fe200078e00ff */
[----:B------:R-:W-:-:S04]  /*12e0*/  IADD3 R2, PT, PT, -R6, RZ, RZ ;  /* 0x000000ff06027210 */ /* 0x000fc80007ffe1ff */
[----:B------:R-:W-:Y:S01]  /*12f0*/  @!P1 SHF.R.U32.HI R8, RZ, R3, R8 ;  /* 0x00000003ff089219 */ /* 0x000fe20000011608 */
[----:B------:R-:W-:-:S03]  /*1300*/  IMAD R2, R9, R2, R5 ;  /* 0x0000000209027224 */ /* 0x000fc600078e0205 */
[----:B------:R-:W-:-:S05]  /*1310*/  @!P1 SEL R3, R7, R8, !P0 ;  /* 0x0000000807039207 */ /* 0x000fca0004000000 */
[--C-:B------:R-:W-:Y:S02]  /*1320*/  @!P1 IMAD.IADD R6, R6, 0x1, -R3.reuse ;  /* 0x0000000106069824 */ /* 0x100fe400078e0a03 */
[----:B------:R-:W-:Y:S01]  /*1330*/  @!P1 IMAD R3, R2, R11, R3 ;  /* 0x0000000b02039224 */ /* 0x000fe200078e0203 */
[----:B------:R-:W-:Y:S01]  /*1340*/  IADD3 R2, PT, PT, -R7, RZ, RZ ;  /* 0x000000ff07027210 */ /* 0x000fe20007ffe1ff */
[----:B------:R-:W-:Y:S02]  /*1350*/  @!P1 IMAD R5, R6, R9, R7 ;  /* 0x0000000906059224 */ /* 0x000fe400078e0207 */
[----:B------:R-:W-:Y:S02]  /*1360*/  @!P1 IMAD.MOV.U32 R7, RZ, RZ, R3 ;  /* 0x000000ffff079224 */ /* 0x000fe400078e0003 */
[----:B------:R-:W-:Y:S02]  /*1370*/  IMAD R2, R10, R2, R45 ;  /* 0x000000020a027224 */ /* 0x000fe400078e022d */
[----:B------:R-:W-:-:S02]  /*1380*/  IMAD R18, R5, R4, R13 ;  /* 0x0000000405127224 */ /* 0x000fc400078e020d */
[----:B------:R-:W-:Y:S02]  /*1390*/  IMAD R45, R7, R10, R2 ;  /* 0x0000000a072d7224 */ /* 0x000fe400078e0202 */
.L_x_15:
[----:B------:R-:W1:Y:S01]  /*13a0*/  LDCU UR4, c[0x0][0xb30] ;  /* 0x00016600ff0477ac */ /* 0x000e620008000800 */
[----:B------:R-:W2:Y:S08]  /*13b0*/  S2UR UR45, SR_CgaCtaId ;  /* 0x00000000002d79c3 */ /* 0x000eb00000008800 */
[----:B------:R-:W3:Y:S01]  /*13c0*/  LDC R26, c[0x0][0xb24] ;  /* 0x0002c900ff1a7b82 */ /* 0x000ee20000000800 */
[----:B-1----:R-:W-:-:S09]  /*13d0*/  UISETP.NE.AND UP0, UPT, UR4, 0x1, UPT ;  /* 0x000000010400788c */ /* 0x002fd2000bf05270 */
[----:B--2---:R-:W-:Y:S05]  /*13e0*/  BRA.U UP0, `(.L_x_16) ;  /* 0x0000000100407547 */ /* 0x004fea000b800000 */
[----:B------:R-:W1:Y:S08]  /*13f0*/  LDC.64 R4, c[0x0][0xb10] ;  /* 0x0002c400ff047b82 */ /* 0x000e700000000a00 */
[----:B------:R-:W2:Y:S08]  /*1400*/  LDC.64 R2, c[0x0][0xb18] ;  /* 0x0002c600ff027b82 */ /* 0x000eb00000000a00 */
[----:B------:R-:W4:Y:S08]  /*1410*/  LDC R6, c[0x0][0xb20] ;  /* 0x0002c800ff067b82 */ /* 0x000f300000000800 */
[----:B------:R-:W3:Y:S01]  /*1420*/  LDC R8, c[0x0][0xb0c] ;  /* 0x0002c300ff087b82 */ /* 0x000ee20000000800 */
[----:B-1----:R-:W-:-:S05]  /*1430*/  IMAD.HI.U32 R4, R45, R4, RZ ;  /* 0x000000042d047227 */ /* 0x002fca00078e00ff */
[----:B------:R-:W-:Y:S01]  /*1440*/  SHF.R.U32.HI R4, RZ, R5, R4 ;  /* 0x00000005ff047219 */ /* 0x000fe20000011604 */
[----:B--2---:R-:W-:Y:S01]  /*1450*/  IMAD.HI.U32 R3, R18, R3, RZ ;  /* 0x0000000312037227 */ /* 0x004fe200078e00ff */
[----:B------:R-:W-:-:S04]  /*1460*/  ISETP.NE.AND P0, PT, R2, 0x1, PT ;  /* 0x000000010200780c */ /* 0x000fc80003f05270 */
[----:B----4-:R-:W-:-:S04]  /*1470*/  SHF.R.U32.HI R3, RZ, R6, R3 ;  /* 0x00000006ff037219 */ /* 0x010fc80000011603 */
[----:B------:R-:W-:Y:S02]  /*1480*/  SEL R3, R18, R3, !P0 ;  /* 0x0000000312037207 */ /* 0x000fe40004000000 */
[----:B---3--:R-:W-:-:S04]  /*1490*/  ISETP.NE.AND P1, PT, R8, 0x1, PT ;  /* 0x000000010800780c */ /* 0x008fc80003f25270 */
[----:B------:R-:W-:-:S05]  /*14a0*/  SEL R4, R45, R4, !P1 ;  /* 0x000000042d047207 */ /* 0x000fca0004800000 */
[----:B------:R-:W-:Y:S02]  /*14b0*/  IMAD.IADD R5, R3, 0x1, -R4 ;  /* 0x0000000103057824 */ /* 0x000fe400078e0a04 */
[----:B------:R-:W-:Y:S02]  /*14c0*/  IMAD.IADD R3, R4, 0x1, -R3 ;  /* 0x0000000104037824 */ /* 0x000fe400078e0a03 */
[----:B------:R-:W-:Y:S02]  /*14d0*/  IMAD R45, R5, R8, R45 ;  /* 0x00000008052d7224 */ /* 0x000fe400078e022d */
[----:B------:R-:W-:-:S07]  /*14e0*/  IMAD R18, R3, R2, R18 ;  /* 0x0000000203127224 */ /* 0x000fce00078e0212 */
.L_x_16:
[----:B------:R-:W-:Y:S01]  /*14f0*/  BAR.SYNC.DEFER_BLOCKING 0x0 ;  /* 0x0000000000007b1d */ /* 0x000fe20000010000 */
[----:B------:R-:W-:Y:S01]  /*1500*/  UISETP.NE.AND UP0, UPT, UR6, 0x2, UPT ;  /* 0x000000020600788c */ /* 0x000fe2000bf05270 */
[----:B------:R-:W-:Y:S02]  /*1510*/  ISETP.NE.OR P0, PT, R0, 0x2, !P2 ;  /* 0x000000020000780c */ /* 0x000fe40005705670 */
[----:B------:R-:W-:-:S06]  /*1520*/  LOP3.LUT R2, R76, 0x1f, RZ, 0xc0, !PT ;  /* 0x0000001f4c027812 */ /* 0x000fcc00078ec0ff */
[----:B------:R-:W-:Y:S05]  /*1530*/  BRA.U UP0, `(.L_x_17) ;  /* 0x0000002500147547 */ /* 0x000fea000b800000 */
[----:B------:R-:W1:Y:S01]  /*1540*/  LDCU UR6, c[0x0][0x388] ;  /* 0x00007100ff0677ac */ /* 0x000e620008000800 */
[----:B------:R-:W2:Y:S01]  /*1550*/  LDC R11, c[0x0][0x370] ;  /* 0x0000dc00ff0b7b82 */ /* 0x000ea20000000800 */
[----:B------:R-:W-:Y:S01]  /*1560*/  PLOP3.LUT P1, PT, PT, PT, UP1, 0x80, 0x8 ;  /* 0x000000000008781c */ /* 0x000fe20003f2f018 */
[----:B------:R-:W-:Y:S01]  /*1570*/  IMAD.MOV.U32 R10, RZ, RZ, RZ ;  /* 0x000000ffff0a7224 */ /* 0x000fe200078e00ff */
[----:B------:R-:W4:Y:S01]  /*1580*/  LDCU UR4, c[0x0][0x38c] ;  /* 0x00007180ff0477ac */ /* 0x000f220008000800 */
[----:B------:R-:W-:Y:S02]  /*1590*/  ISETP.EQ.OR P5, PT, R2, RZ, P0 ;  /* 0x000000ff0200720c */ /* 0x000fe400007a2670 */
[----:B------:R-:W-:Y:S01]  /*15a0*/  PLOP3.LUT P1, PT, P1, PT, PT, 0x8, 0x80 ;  /* 0x000000000080781c */ /* 0x000fe20000f2e170 */
[----:B------:R-:W3:Y:S01]  /*15b0*/  LDCU UR35, c[0x0][0x390] ;  /* 0x00007200ff2377ac */ /* 0x000ee20008000800 */
[----:B------:R-:W2:Y:S01]  /*15c0*/  LDC R0, c[0x0][0x374] ;  /* 0x0000dd00ff007b82 */ /* 0x000ea20000000800 */
[----:B------:R-:W2:Y:S01]  /*15d0*/  LDCU.64 UR36, c[0x0][0x348] ;  /* 0x00006900ff2477ac */ /* 0x000ea20008000a00 */
[----:B------:R-:W-:Y:S01]  /*15e0*/  UMOV UR33, 0x1 ;  /* 0x0000000100217882 */ /* 0x000fe20000000000 */
[----:B------:R-:W-:Y:S01]  /*15f0*/  UMOV UR32, URZ ;  /* 0x000000ff00207c82 */ /* 0x000fe20008000000 */
[----:B-1----:R-:W-:Y:S01]  /*1600*/  UIADD3 UR6, UPT, UPT, UR6, 0x1f, URZ ;  /* 0x0000001f06067890 */ /* 0x002fe2000fffe0ff */
[----:B------:R-:W-:Y:S01]  /*1610*/  UMOV UR20, URZ ;  /* 0x000000ff00147c82 */ /* 0x000fe20008000000 */
[----:B------:R-:W-:-:S02]  /*1620*/  UMOV UR31, URZ ;  /* 0x000000ff001f7c82 */ /* 0x000fc40008000000 */
[----:B------:R-:W-:-:S04]  /*1630*/  USHF.R.S32.HI UR5, URZ, 0x1f, UR6 ;  /* 0x0000001fff057899 */ /* 0x000fc80008011406 */
[----:B------:R-:W-:-:S04]  /*1640*/  ULEA.HI UR5, UR5, UR6, URZ, 0x5 ;  /* 0x0000000605057291 */ /* 0x000fc8000f8f28ff */
[----:B------:R-:W-:-:S04]  /*1650*/  USHF.R.S32.HI UR5, URZ, 0x5, UR5 ;  /* 0x00000005ff057899 */ /* 0x000fc80008011405 */
[----:B----4-:R-:W-:-:S04]  /*1660*/  UIMAD UR4, UR5, UR4, URZ ;  /* 0x00000004050472a4 */ /* 0x010fc8000f8e02ff */
[----:B---3--:R-:W-:-:S04]  /*1670*/  UIMAD UR35, UR4, UR35, URZ ;  /* 0x00000023042372a4 */ /* 0x008fc8000f8e02ff */
[----:B------:R-:W-:Y:S02]  /*1680*/  UISETP.NE.AND UP2, UPT, UR35, URZ, UPT ;  /* 0x000000ff2300728c */ /* 0x000fe4000bf45270 */
[----:B------:R-:W-:-:S04]  /*1690*/  UISETP.LT.U32.AND UP0, UPT, UR35, 0x1a, UPT ;  /* 0x0000001a2300788c */ /* 0x000fc8000bf01070 */
[----:B------:R-:W-:-:S04]  /*16a0*/  USEL UR34, UR35, 0x1a, UP0 ;  /* 0x0000001a23227887 */ /* 0x000fc80008000000 */
[----:B------:R-:W-:Y:S02]  /*16b0*/  UIADD3 UR23, UPT, UPT, UR34, -0x1, URZ ;  /* 0xffffffff22177890 */ /* 0x000fe4000fffe0ff */
[----:B------:R-:W-:Y:S02]  /*16c0*/  @!UP2 UIADD3 UR23, UPT, UPT, UR34, URZ, URZ ;  /* 0x000000ff2217a290 */ /* 0x000fe4000fffe0ff */
[----:B------:R-:W-:Y:S02]  /*16d0*/  UIADD3 UR34, UPT, UPT, UR35, -UR34, URZ ;  /* 0x8000002223227290 */ /* 0x000fe4000fffe0ff */
[----:B--2---:R-:W-:-:S12]  /*16e0*/  UIADD3 UR23, UPT, UPT, UR23, 0x1, URZ ;  /* 0x0000000117177890 */ /* 0x004fd8000fffe0ff */
.L_x_33:
[----:B------:R-:W1:Y:S01]  /*16f0*/  S2UR UR22, SR_CgaCtaId ;  /* 0x00000000001679c3 */ /* 0x000e620000008800 */
[----:B------:R-:W-:Y:S01]  /*1700*/  UMOV UR4, 0x400 ;  /* 0x0000040000047882 */ /* 0x000fe20000000000 */
[----:B------:R-:W-:Y:S01]  /*1710*/  IMAD.U32 R2, RZ, RZ, UR33 ;  /* 0x00000021ff027e24 */ /* 0x000fe2000f8e00ff */
[----:B------:R-:W-:Y:S01]  /*1720*/  UISETP.NE.AND UP0, UPT, UR35, URZ, UPT ;  /* 0x000000ff2300728c */ /* 0x000fe2000bf05270 */
[----:B------:R-:W-:Y:S01]  /*1730*/  R2UR UR26, R18 ;  /* 0x00000000121a72ca */ /* 0x000fe200000e0000 */
[----:B------:R-:W-:Y:S01]  /*1740*/  IMAD.SHL.U32 R45, R45, 0x40, RZ ;  /* 0x000000402d2d7824 */ /* 0x000fe200078e00ff */
[----:B------:R-:W-:Y:S01]  /*1750*/  UMOV UR30, URZ ;  /* 0x000000ff001e7c82 */ /* 0x000fe20008000000 */
[----:B------:R-:W-:Y:S01]  /*1760*/  SHF.L.U32 R2, R2, 0x1f, RZ ;  /* 0x0000001f02027819 */ /* 0x000fe200000006ff */
[----:B------:R-:W-:Y:S01]  /*1770*/  UMOV UR29, URZ ;  /* 0x000000ff001d7c82 */ /* 0x000fe20008000000 */
[----:B------:R-:W-:-:S08]  /*1780*/  UMOV UR28, URZ ;  /* 0x000000ff001c7c82 */ /* 0x000fd00008000000 */
[----:B------:R-:W-:Y:S02]  /*1790*/  USHF.L.U32 UR26, UR26, 0x6, URZ ;  /* 0x000000061a1a7899 */ /* 0x000fe400080006ff */
[----:B-1----:R-:W-:-:S04]  /*17a0*/  ULEA UR22, UR22, UR4, 0x18 ;  /* 0x0000000416167291 */ /* 0x002fc8000f8ec0ff */
[----:B------:R-:W-:-:S09]  /*17b0*/  ULEA UR4, UR32, UR22, 0x3 ;  /* 0x0000001620047291 */ /* 0x000fd2000f8e18ff */
[----:B--2---:R1:W2:Y:S01]  /*17c0*/  SYNCS.PHASECHK.TRANS64.TRYWAIT P3, [UR4+0xd0], R2 ;  /* 0x0000d002ff0075a7 */ /* 0x0042a20008061104 */
[----:B---3--:R-:W-:Y:S05]  /*17d0*/  BRA.U !UP0, `(.L_x_18) ;  /* 0x0000000508687547 */ /* 0x008fea000b800000 */
[----:B------:R-:W3:Y:S01]  /*17e0*/  LDC.64 R8, c[0x0][0x480] ;  /* 0x00012000ff087b82 */ /* 0x000ee20000000a00 */
[----:B------:R-:W4:Y:S01]  /*17f0*/  LDCU UR16, c[0x0][0x390] ;  /* 0x00007200ff1077ac */ /* 0x000f220008000800 */
[----:B------:R-:W2:Y:S06]  /*1800*/  LDCU UR17, c[0x0][0x38c] ;  /* 0x00007180ff1177ac */ /* 0x000eac0008000800 */
[----:B------:R-:W4:Y:S01]  /*1810*/  LDC.64 R6, c[0x0][0x488] ;  /* 0x00012200ff067b82 */ /* 0x000f220000000a00 */
[----:B------:R-:W2:Y:S01]  /*1820*/  LDCU.64 UR14, c[0x0][0x4b8] ;  /* 0x00009700ff0e77ac */ /* 0x000ea20008000a00 */
[----:B------:R-:W-:Y:S01]  /*1830*/  UIADD3 UR31, UPT, UPT, UR23, UR20, URZ ;  /* 0x00000014171f7290 */ /* 0x000fe2000fffe0ff */
[----:B------:R-:W-:-:S05]  /*1840*/  UMOV UR30, URZ ;  /* 0x000000ff001e7c82 */ /* 0x000fca0008000000 */
[----:B-1----:R-:W1:Y:S01]  /*1850*/  LDC.64 R2, c[0x0][0x490] ;  /* 0x00012400ff027b82 */ /* 0x002e620000000a00 */
[----:B------:R-:W-:Y:S01]  /*1860*/  UMOV UR18, UR32 ;  /* 0x0000002000127c82 */ /* 0x000fe20008000000 */
[----:B------:R-:W-:Y:S01]  /*1870*/  UMOV UR28, URZ ;  /* 0x000000ff001c7c82 */ /* 0x000fe20008000000 */
[----:B------:R-:W-:Y:S01]  /*1880*/  UMOV UR29, URZ ;  /* 0x000000ff001d7c82 */ /* 0x000fe20008000000 */
[----:B---3--:R-:W-:Y:S01]  /*1890*/  IMAD.HI.U32 R9, R45, R9, RZ ;  /* 0x000000092d097227 */ /* 0x008fe200078e00ff */
[----:B------:R-:W-:-:S03]  /*18a0*/  ISETP.NE.AND P2, PT, R8, 0x1, PT ;  /* 0x000000010800780c */ /* 0x000fc60003f45270 */
[----:B------:R-:W3:Y:S01]  /*18b0*/  LDC.64 R4, c[0x0][0x4b0] ;  /* 0x00012c00ff047b82 */ /* 0x000ee20000000a00 */
[----:B----4-:R-:W-:-:S04]  /*18c0*/  SHF.R.U32.HI R6, RZ, R6, R9 ;  /* 0x00000006ff067219 */ /* 0x010fc80000011609 */
[----:B------:R-:W-:Y:S02]  /*18d0*/  SEL R6, R45, R6, !P2 ;  /* 0x000000062d067207 */ /* 0x000fe40005000000 */
[----:B------:R-:W-:Y:S02]  /*18e0*/  ISETP.NE.AND P2, PT, R7, 0x1, PT ;  /* 0x000000010700780c */ /* 0x000fe40003f45270 */
[C---:B------:R-:W-:Y:S01]  /*18f0*/  R2UR UR4, R6.reuse ;  /* 0x00000000060472ca */ /* 0x040fe200000e0000 */
[----:B-1----:R-:W-:-:S04]  /*1900*/  IMAD.HI.U32 R2, R6, R2, RZ ;  /* 0x0000000206027227 */ /* 0x002fc800078e00ff */
[----:B------:R-:W-:Y:S01]  /*1910*/  IMAD.MOV R12, RZ, RZ, -R6 ;  /* 0x000000ffff0c7224 */ /* 0x000fe200078e0a06 */
[----:B------:R-:W-:-:S03]  /*1920*/  SHF.R.U32.HI R2, RZ, R3, R2 ;  /* 0x00000003ff027219 */ /* 0x000fc60000011602 */
[----:B------:R-:W-:Y:S01]  /*1930*/  IMAD R12, R8, R12, R45 ;  /* 0x0000000c080c7224 */ /* 0x000fe200078e022d */
[----:B------:R-:W-:Y:S01]  /*1940*/  R2UR UR13, R2 ;  /* 0x00000000020d72ca */ /* 0x000fe200000e0000 */
[----:B------:R-:W-:Y:S01]  /*1950*/  VOTEU.ANY UP0, P2 ;  /* 0x0000000000ff7886 */ /* 0x000fe20001000100 */
[----:B------:R-:W1:Y:S01]  /*1960*/  LDC.64 R2, c[0x0][0x4d0] ;  /* 0x00013400ff027b82 */ /* 0x000e620000000a00 */
[----:B---3--:R-:W-:Y:S02]  /*1970*/  R2UR UR8, R4 ;  /* 0x00000000040872ca */ /* 0x008fe400000e0000 */
[----:B------:R-:W-:Y:S02]  /*1980*/  R2UR UR9, R12 ;  /* 0x000000000c0972ca */ /* 0x000fe400000e0000 */
[----:B------:R-:W-:-:S06]  /*1990*/  R2UR UR6, R5 ;  /* 0x00000000050672ca */ /* 0x000fcc00000e0000 */
[----:B------:R-:W-:Y:S01]  /*19a0*/  USEL UR13, UR4, UR13, !UP0 ;  /* 0x0000000d040d7287 */ /* 0x000fe2000c000000 */
[----:B------:R-:W3:Y:S05]  /*19b0*/  LDCU.64 UR4, c[0x0][0x4d8] ;  /* 0x00009b00ff0477ac */ /* 0x000eea0008000a00 */
[----:B------:R-:W-:-:S04]  /*19c0*/  IMAD R9, RZ, RZ, -UR13 ;  /* 0x8000000dff097e24 */ /* 0x000fc8000f8e02ff */
[----:B------:R-:W-:Y:S01]  /*19d0*/  IMAD R9, R7, R9, R6 ;  /* 0x0000000907097224 */ /* 0x000fe200078e0206 */
[----:B-1----:R-:W-:-:S04]  /*19e0*/  R2UR UR11, R2 ;  /* 0x00000000020b72ca */ /* 0x002fc800000e0000 */
[----:B------:R-:W-:Y:S02]  /*19f0*/  R2UR UR7, R9 ;  /* 0x00000000090772ca */ /* 0x000fe400000e0000 */
[----:B------:R-:W-:-:S07]  /*1a00*/  R2UR UR12, R3 ;  /* 0x00000000030c72ca */ /* 0x000fce00000e0000 */
[----:B------:R-:W-:-:S06]  /*1a10*/  UIMAD UR11, UR9, UR8, UR11 ;  /* 0x00000008090b72a4 */ /* 0x000fcc000f8e020b */
[----:B--23--:R-:W-:-:S12]  /*1a20*/  UIMAD UR12, UR7, UR6, UR12 ;  /* 0x00000006070c72a4 */ /* 0x00cfd8000f8e020c */
.L_x_23:
[----:B------:R-:W-:Y:S01]  /*1a30*/  @!P0 MOV R3, 0x2000 ;  /* 0x0000200000038802 */ /* 0x000fe20000000f00 */
[----:B------:R-:W-:Y:S01]  /*1a40*/  ULEA UR9, UR18, UR22, 0x3 ;  /* 0x0000001612097291 */ /* 0x000fe2000f8e18ff */
[----:B----4-:R-:W-:Y:S11]  /*1a50*/  @P3 BRA `(.L_x_19) ;  /* 0x0000000000103947 */ /* 0x010ff60003800000 */
[----:B------:R-:W-:Y:S04]  /*1a60*/  MOV R2, UR33 ;  /* 0x0000002100027c02 */ /* 0x000fe80008000f00 */
[----:B------:R-:W-:Y:S04]  /*1a70*/  SHF.L.U32 R5, R2, 0x1f, RZ ;  /* 0x0000001f02057819 */ /* 0x000fe800000006ff */
[----:B------:R-:W1:Y:S02]  /*1a80*/  SYNCS.PHASECHK.TRANS64.TRYWAIT P2, [UR9+0xd0], R5 ;  /* 0x0000d005ff0075a7 */ /* 0x000e640008041109 */
[----:B-1----:R-:W-:Y:S05]  /*1a90*/  @!P2 BRA `(.L_x_20) ;  /* 0x000000640004a947 */ /* 0x002fea0003800000 */
.L_x_19:
[----:B------:R2:W-:Y:S01]  /*1aa0*/  @!P0 SYNCS.ARRIVE.TRANS64 RZ, [UR9], R3 ;  /* 0x00000003ffff89a7 */ /* 0x0005e20008000009 */
[----:B------:R-:W-:Y:S04]  /*1ab0*/  BSSY.RECONVERGENT B0, `(.L_x_21) ;  /* 0x0000003000007945 */ /* 0x000fe80003800200 */
[----:B------:R-:W-:Y:S05]  /*1ac0*/  @P5 BRA `(.L_x_22) ;  /* 0x0000000000045947 */ /* 0x000fea0003800000 */
[----:B------:R-:W-:Y:S05]  /*1ad0*/  BPT.TRAP 0x1 ;  /* 0x000000040000795c */ /* 0x000fea0000300000 */
.L_x_22:
[----:B------:R-:W-:Y:S05]  /*1ae0*/  BSYNC.RECONVERGENT B0 ;  /* 0x0000000000007941 */ /* 0x000fea0003800200 */
.L_x_21:
[----:B------:R-:W-:Y:S02]  /*1af0*/  UIADD3 UR32, UPT, UPT, UR18, 0x1, URZ ;  /* 0x0000000112207890 */ /* 0x000fe4000fffe0ff */
[----:B------:R-:W-:Y:S02]  /*1b00*/  UIMAD UR7, UR28, UR14, UR4 ;  /* 0x0000000e1c0772a4 */ /* 0x000fe4000f8e0204 */
[----:B------:R-:W-:Y:S02]  /*1b10*/  UISETP.NE.AND UP0, UPT, UR32, 0x1a, UPT ;  /* 0x0000001a2000788c */ /* 0x000fe4000bf05270 */
[----:B------:R-:W-:Y:S02]  /*1b20*/  UIMAD UR6, UR29, UR15, UR5 ;  /* 0x0000000f1d0672a4 */ /* 0x000fe4000f8e0205 */
[----:B------:R-:W-:Y:S02]  /*1b30*/  USEL UR8, URZ, 0x1, UP0 ;  /* 0x00000001ff087887 */ /* 0x000fe40008000000 */
[----:B------:R-:W-:Y:S02]  /*1b40*/  USEL UR32, UR32, URZ, UP0 ;  /* 0x000000ff20207287 */ /* 0x000fe40008000000 */
[----:B------:R-:W-:Y:S02]  /*1b50*/  ULOP3.LUT UR33, UR33, UR8, URZ, 0x3c, !UPT ;  /* 0x0000000821217292 */ /* 0x000fe4000f8e3cff */
[----:B------:R-:W-:Y:S02]  /*1b60*/  ULEA UR8, UR32, UR22, 0x3 ;  /* 0x0000001620087291 */ /* 0x000fe4000f8e18ff */
[----:B------:R-:W-:Y:S02]  /*1b70*/  ULEA UR21, UR18, UR22, 0xc ;  /* 0x0000001612157291 */ /* 0x000fe4000f8e60ff */
[----:B------:R-:W-:Y:S01]  /*1b80*/  UIADD3 UR44, UP1, UPT, UR36, 0x80, URZ ;  /* 0x00000080242c7890 */ /* 0x000fe2000ff3e0ff */
[----:B-1----:R-:W-:Y:S01]  /*1b90*/  MOV R2, UR33 ;  /* 0x0000002100027c02 */ /* 0x002fe20008000f00 */
[----:B------:R-:W-:Y:S02]  /*1ba0*/  UPRMT UR42, UR7, 0x40, UR6 ;  /* 0x00000040072a7896 */ /* 0x000fe40008000006 */
[----:B------:R-:W-:Y:S01]  /*1bb0*/  UIADD3 UR24, UPT, UPT, UR21, 0x1d600, URZ ;  /* 0x0001d60015187890 */ /* 0x000fe2000fffe0ff */
[----:B--2---:R-:W-:Y:S01]  /*1bc0*/  SHF.L.U32 R3, R2, 0x1f, RZ ;  /* 0x0000001f02037819 */ /* 0x004fe200000006ff */
[----:B------:R-:W-:Y:S02]  /*1bd0*/  USHF.L.U32 UR10, UR30, 0x5, URZ ;  /* 0x000000051e0a7899 */ /* 0x000fe400080006ff */
[----:B------:R-:W-:Y:S01]  /*1be0*/  UIADD3.X UR45, UPT, UPT, URZ, UR37, URZ, UP1, !UPT ;  /* 0x00000025ff2d7290 */ /* 0x000fe20008ffe4ff */
[----:B------:R3:W4:Y:S01]  /*1bf0*/  SYNCS.PHASECHK.TRANS64.TRYWAIT P3, [UR8+0xd0], R3 ;  /* 0x0000d003ff0075a7 */ /* 0x0007220008061108 */
[----:B------:R-:W-:Y:S02]  /*1c00*/  UIADD3 UR8, UPT, UPT, UR21, 0x3600, URZ ;  /* 0x0000360015087890 */ /* 0x000fe4000fffe0ff */
[----:B------:R-:W-:Y:S02]  /*1c10*/  UPRMT UR21, UR42, 0x5410, URZ ;  /* 0x000054102a157896 */ /* 0x000fe400080000ff */
[----:B------:R-:W-:Y:S02]  /*1c20*/  UIADD3 UR40, UP0, UPT, UR36, 0x180, URZ ;  /* 0x0000018024287890 */ /* 0x000fe4000ff1e0ff */
[----:B------:R-:W-:Y:S02]  /*1c30*/  UIADD3 UR19, UPT, UPT, UR28, 0x1, URZ ;  /* 0x000000011c137890 */ /* 0x000fe4000fffe0ff */
[----:B------:R-:W-:Y:S02]  /*1c40*/  UIADD3.X UR41, UPT, UPT, URZ, UR37, URZ, UP0, !UPT ;  /* 0x00000025ff297290 */ /* 0x000fe400087fe4ff */
[----:B------:R-:W-:Y:S01]  /*1c50*/  UISETP.NE.AND UP2, UPT, UR19, UR17, UPT ;  /* 0x000000111300728c */ /* 0x000fe2000bf45270 */
[----:B------:R-:W-:Y:S01]  /*1c60*/  UTMALDG.4D.IM2COL [UR8], [UR44], UR21 ;  /* 0x000000082c0073b4 */ /* 0x000fe20008058015 */
[----:B------:R-:W-:Y:S02]  /*1c70*/  UIADD3 UR18, UPT, UPT, UR29, 0x1, URZ ;  /* 0x000000011d127890 */ /* 0x000fe4000fffe0ff */
[----:B------:R-:W-:Y:S02]  /*1c80*/  UIADD3 UR20, UPT, UPT, UR20, 0x1, URZ ;  /* 0x0000000114147890 */ /* 0x000fe4000fffe0ff */
[----:B------:R-:W-:Y:S01]  /*1c90*/  UIADD3 UR42, UPT, UPT, UR30, 0x1, URZ ;  /* 0x000000011e2a7890 */ /* 0x000fe2000fffe0ff */
[----:B------:R-:W-:Y:S01]  /*1ca0*/  UMOV UR38, 0x0 ;  /* 0x0000000000267882 */ /* 0x000fe20000000000 */
[----:B------:R-:W-:Y:S01]  /*1cb0*/  UMOV UR39, 0x10000000 ;  /* 0x1000000000277882 */ /* 0x000fe20000000000 */
[----:B------:R-:W-:Y:S02]  /*1cc0*/  UMOV UR25, UR9 ;  /* 0x0000000900197c82 */ /* 0x000fe40008000000 */
[----:B------:R-:W-:Y:S01]  /*1cd0*/  @UP2 UIADD3 UR18, UPT, UPT, UR29, URZ, URZ ;  /* 0x000000ff1d122290 */ /* 0x000fe2000fffe0ff */
[----:B------:R-:W-:Y:S03]  /*1ce0*/  UMOV UR27, UR10 ;  /* 0x0000000a001b7c82 */ /* 0x000fe60008000000 */
[----:B------:R-:W-:Y:S01]  /*1cf0*/  UISETP.NE.AND UP0, UPT, UR18, UR16, UPT ;  /* 0x000000101200728c */ /* 0x000fe2000bf05270 */
[----:B------:R1:W-:Y:S10]  /*1d00*/  UTMALDG.4D [UR24], [UR40], desc[UR38] ;  /* 0x00002618280075b4 */ /* 0x0003f40008019000 */
[----:B------:R-:W-:Y:S07]  /*1d10*/  @UP0 UIADD3 UR42, UPT, UPT, UR30, URZ, URZ ;  /* 0x000000ff1e2a0290 */ /* 0x000fee000fffe0ff */
[----:B------:R-:W-:Y:S01]  /*1d20*/  UMOV UR30, UR42 ;  /* 0x0000002a001e7c82 */ /* 0x000fe20008000000 */
[----:B-1----:R-:W-:Y:S02]  /*1d30*/  USEL UR29, UR18, URZ, UP0 ;  /* 0x000000ff121d7287 */ /* 0x002fe40008000000 */
[----:B------:R-:W-:Y:S02]  /*1d40*/  UISETP.NE.AND UP0, UPT, UR20, UR31, UPT ;  /* 0x0000001f1400728c */ /* 0x000fe4000bf05270 */
[----:B------:R-:W-:Y:S01]  /*1d50*/  USEL UR28, UR19, URZ, UP2 ;  /* 0x000000ff131c7287 */ /* 0x000fe20009000000 */
[----:B------:R-:W-:Y:S06]  /*1d60*/  UMOV UR18, UR32 ;  /* 0x0000002000127c82 */ /* 0x000fec0008000000 */
[----:B---3--:R-:W-:Y:S05]  /*1d70*/  BRA.U UP0, `(.L_x_23) ;  /* 0xfffffffd002c7547 */ /* 0x008fea000b83ffff */
.L_x_18:
[----:B------:R-:W-:Y:S01]  /*1d80*/  ULEA UR4, UR32, UR22, 0x3 ;  /* 0x0000001620047291 */ /* 0x000fe2000f8e18ff */
[----:B-1----:R-:W-:Y:S01]  /*1d90*/  MOV R2, UR33 ;  /* 0x0000002100027c02 */ /* 0x002fe20008000f00 */
[----:B------:R-:W-:Y:S01]  /*1da0*/  @!P1 SYNCS.ARRIVE.TRANS64.A1T0 RZ, [UR22+0x1d8], RZ ;  /* 0x0001d8ffffff99a7 */ /* 0x000fe20008100016 */
[----:B------:R-:W-:Y:S02]  /*1db0*/  UISETP.GE.AND UP0, UPT, UR34, 0x1, UPT ;  /* 0x000000012200788c */ /* 0x000fe4000bf06270 */
[----:B------:R-:W-:-:S04]  /*1dc0*/  SHF.L.U32 R2, R2, 0x1f, RZ ;  /* 0x0000001f02027819 */ /* 0x000fc800000006ff */
[----:B------:R1:W3:Y:S03]  /*1dd0*/  SYNCS.PHASECHK.TRANS64.TRYWAIT P2, [UR4+0xd0], R2 ;  /* 0x0000d002ff0075a7 */ /* 0x0002e60008041104 */
[----:B------:R-:W-:Y:S05]  /*1de0*/  BRA.U !UP0, `(.L_x_24) ;  /* 0x0000000508707547 */ /* 0x000fea000b800000 */
[----:B------:R-:W4:Y:S01]  /*1df0*/  LDC.64 R8, c[0x0][0x480] ;  /* 0x00012000ff087b82 */ /* 0x000f220000000a00 */
[----:B------:R-:W2:Y:S01]  /*1e00*/  LDCU UR25, c[0x0][0x390] ;  /* 0x00007200ff1977ac */ /* 0x000ea20008000800 */
[----:B------:R-:W2:Y:S06]  /*1e10*/  LDCU UR27, c[0x0][0x38c] ;  /* 0x00007180ff1b77ac */ /* 0x000eac0008000800 */
[----:B------:R-:W4:Y:S01]  /*1e20*/  LDC.64 R6, c[0x0][0x488] ;  /* 0x00012200ff067b82 */ /* 0x000f220000000a00 */
[----:B------:R-:W2:Y:S01]  /*1e30*/  LDCU.64 UR14, c[0x0][0x4b8] ;  /* 0x00009700ff0e77ac */ /* 0x000ea20008000a00 */
[----:B------:R-:W-:Y:S01]  /*1e40*/  UIADD3 UR31, UPT, UPT, UR34, UR31, URZ ;  /* 0x0000001f221f7290 */ /* 0x000fe2000fffe0ff */
[----:B------:R-:W-:-:S05]  /*1e50*/  UMOV UR40, UR34 ;  /* 0x0000002200287c82 */ /* 0x000fca0008000000 */
[----:B-1----:R-:W1:Y:S01]  /*1e60*/  LDC.64 R2, c[0x0][0x490] ;  /* 0x00012400ff027b82 */ /* 0x002e620000000a00 */
[----:B------:R-:W-:Y:S01]  /*1e70*/  UMOV UR38, UR32 ;  /* 0x0000002000267c82 */ /* 0x000fe20008000000 */
[----:B----4-:R-:W-:Y:S01]  /*1e80*/  IMAD.HI.U32 R9, R45, R9, RZ ;  /* 0x000000092d097227 */ /* 0x010fe200078e00ff */
[----:B------:R-:W-:-:S05]  /*1e90*/  ISETP.NE.AND P1, PT, R8, 0x1, PT ;  /* 0x000000010800780c */ /* 0x000fca0003f25270 */
[----:B------:R-:W4:Y:S01]  /*1ea0*/  LDC.64 R4, c[0x0][0x4b0] ;  /* 0x00012c00ff047b82 */ /* 0x000f220000000a00 */
[----:B------:R-:W-:-:S04]  /*1eb0*/  SHF.R.U32.HI R6, RZ, R6, R9 ;  /* 0x00000006ff067219 */ /* 0x000fc80000011609 */
        /* <DEDUP_REMOVED lines=10> */
[----:B----4-:R-:W-:Y:S02]  /*1f60*/  R2UR UR8, R4 ;  /* 0x00000000040872ca */ /* 0x010fe400000e0000 */
[----:B------:R-:W-:Y:S02]  /*1f70*/  R2UR UR9, R9 ;  /* 0x00000000090972ca */ /* 0x000fe400000e0000 */
[----:B------:R-:W-:-:S06]  /*1f80*/  R2UR UR6, R5 ;  /* 0x00000000050672ca */ /* 0x000fcc00000e0000 */
[----:B------:R-:W-:Y:S01]  /*1f90*/  USEL UR21, UR4, UR21, !UP0 ;  /* 0x0000001504157287 */ /* 0x000fe2000c000000 */
[----:B------:R-:W4:Y:S05]  /*1fa0*/  LDCU.64 UR4, c[0x0][0x4d8] ;  /* 0x00009b00ff0477ac */ /* 0x000f2a0008000a00 */
[----:B------:R-:W-:-:S04]  /*1fb0*/  IMAD R12, RZ, RZ, -UR21 ;  /* 0x80000015ff0c7e24 */ /* 0x000fc8000f8e02ff */
[----:B------:R-:W-:Y:S01]  /*1fc0*/  IMAD R12, R7, R12, R6 ;  /* 0x0000000c070c7224 */ /* 0x000fe200078e0206 */
[----:B-1----:R-:W-:-:S04]  /*1fd0*/  R2UR UR19, R2 ;  /* 0x00000000021372ca */ /* 0x002fc800000e0000 */
[----:B------:R-:W-:Y:S02]  /*1fe0*/  R2UR UR7, R12 ;  /* 0x000000000c0772ca */ /* 0x000fe400000e0000 */
[----:B------:R-:W-:-:S07]  /*1ff0*/  R2UR UR20, R3 ;  /* 0x00000000031472ca */ /* 0x000fce00000e0000 */
[----:B------:R-:W-:-:S06]  /*2000*/  UIMAD UR19, UR9, UR8, UR19 ;  /* 0x00000008091372a4 */ /* 0x000fcc000f8e0213 */
[----:B--2-4-:R-:W-:-:S12]  /*2010*/  UIMAD UR20, UR7, UR6, UR20 ;  /* 0x00000006071472a4 */ /* 0x014fd8000f8e0214 */
.L_x_29:
[----:B------:R-:W-:Y:S01]  /*2020*/  @!P0 MOV R3, 0x2000 ;  /* 0x0000200000038802 */ /* 0x000fe20000000f00 */
[----:B------:R-:W-:Y:S01]  /*2030*/  ULEA UR17, UR38, UR22, 0x3 ;  /* 0x0000001626117291 */ /* 0x000fe2000f8e18ff */
[----:B--23--:R-:W-:Y:S11]  /*2040*/  @P2 BRA `(.L_x_25) ;  /* 0x0000000000102947 */ /* 0x00cff60003800000 */
[----:B------:R-:W-:Y:S04]  /*2050*/  MOV R2, UR33 ;  /* 0x0000002100027c02 */ /* 0x000fe80008000f00 */
[----:B------:R-:W-:Y:S04]  /*2060*/  SHF.L.U32 R5, R2, 0x1f, RZ ;  /* 0x0000001f02057819 */ /* 0x000fe800000006ff */
[----:B------:R-:W1:Y:S02]  /*2070*/  SYNCS.PHASECHK.TRANS64.TRYWAIT P1, [UR17+0xd0], R5 ;  /* 0x0000d005ff0075a7 */ /* 0x000e640008021111 */
[----:B-1----:R-:W-:Y:S05]  /*2080*/  @!P1 BRA `(.L_x_26) ;  /* 0x0000005c00a09947 */ /* 0x002fea0003800000 */
.L_x_25:
[----:B------:R2:W-:Y:S01]  /*2090*/  @!P0 SYNCS.ARRIVE.TRANS64 RZ, [UR17], R3 ;  /* 0x00000003ffff89a7 */ /* 0x0005e20008000011 */
[----:B------:R-:W-:Y:S04]  /*20a0*/  BSSY.RECONVERGENT B0, `(.L_x_27) ;  /* 0x0000003000007945 */ /* 0x000fe80003800200 */
[----:B------:R-:W-:Y:S05]  /*20b0*/  @P5 BRA `(.L_x_28) ;  /* 0x0000000000045947 */ /* 0x000fea0003800000 */
[----:B------:R-:W-:Y:S05]  /*20c0*/  BPT.TRAP 0x1 ;  /* 0x000000040000795c */ /* 0x000fea0000300000 */
.L_x_28:
[----:B------:R-:W-:Y:S05]  /*20d0*/  BSYNC.RECONVERGENT B0 ;  /* 0x0000000000007941 */ /* 0x000fea0003800200 */
.L_x_27:
        /* <DEDUP_REMOVED lines=8> */
[----:B------:R-:W-:Y:S02]  /*2160*/  UIADD3 UR39, UPT, UPT, UR28, 0x1, URZ ;  /* 0x000000011c277890 */ /* 0x000fe4000fffe0ff */
[----:B------:R-:W-:Y:S01]  /*2170*/  UIADD3 UR46, UP1, UPT, UR36, 0x80, URZ ;  /* 0x00000080242e7890 */ /* 0x000fe2000ff3e0ff */
[----:B-1----:R-:W-:Y:S01]  /*2180*/  MOV R2, UR33 ;  /* 0x0000002100027c02 */ /* 0x002fe20008000f00 */
[----:B------:R-:W-:Y:S02]  /*2190*/  UPRMT UR41, UR6, 0x40, UR7 ;  /* 0x0000004006297896 */ /* 0x000fe40008000007 */
[----:B------:R-:W-:Y:S01]  /*21a0*/  UISETP.NE.AND UP2, UPT, UR39, UR27, UPT ;  /* 0x0000001b2700728c */ /* 0x000fe2000bf45270 */
[----:B--2---:R-:W-:Y:S01]  /*21b0*/  SHF.L.U32 R3, R2, 0x1f, RZ ;  /* 0x0000001f02037819 */ /* 0x004fe200000006ff */
[----:B------:R-:W-:Y:S02]  /*21c0*/  USHF.L.U32 UR18, UR30, 0x5, URZ ;  /* 0x000000051e127899 */ /* 0x000fe400080006ff */
[----:B------:R-:W-:Y:S01]  /*21d0*/  UIADD3.X UR47, UPT, UPT, URZ, UR37, URZ, UP1, !UPT ;  /* 0x00000025ff2f7290 */ /* 0x000fe20008ffe4ff */
[----:B------:R1:W2:Y:S01]  /*21e0*/  SYNCS.PHASECHK.TRANS64.TRYWAIT P2, [UR8+0xd0], R3 ;  /* 0x0000d003ff0075a7 */ /* 0x0002a20008041108 */
[----:B------:R-:W-:Y:S02]  /*21f0*/  ULEA UR8, UR38, UR22, 0xc ;  /* 0x0000001626087291 */ /* 0x000fe4000f8e60ff */
[----:B------:R-:W-:Y:S02]  /*2200*/  UPRMT UR48, UR41, 0x5410, URZ ;  /* 0x0000541029307896 */ /* 0x000fe400080000ff */
[----:B------:R-:W-:Y:S02]  /*2210*/  UIADD3 UR16, UPT, UPT, UR8, 0x3600, URZ ;  /* 0x0000360008107890 */ /* 0x000fe4000fffe0ff */
[----:B------:R-:W-:Y:S02]  /*2220*/  UIADD3 UR44, UP0, UPT, UR36, 0x180, URZ ;  /* 0x00000180242c7890 */ /* 0x000fe4000ff1e0ff */
[----:B------:R-:W-:Y:S02]  /*2230*/  UIADD3 UR8, UPT, UPT, UR8, 0x1d600, URZ ;  /* 0x0001d60008087890 */ /* 0x000fe4000fffe0ff */
[----:B------:R-:W-:Y:S02]  /*2240*/  UIADD3.X UR45, UPT, UPT, URZ, UR37, URZ, UP0, !UPT ;  /* 0x00000025ff2d7290 */ /* 0x000fe400087fe4ff */
[----:B------:R-:W-:Y:S01]  /*2250*/  UIADD3 UR38, UPT, UPT, UR29, 0x1, URZ ;  /* 0x000000011d267890 */ /* 0x000fe2000fffe0ff */
[----:B------:R1:W-:Y:S01]  /*2260*/  UTMALDG.4D.IM2COL [UR16], [UR46], UR48 ;  /* 0x000000102e0073b4 */ /* 0x0003e20008058030 */
[----:B------:R-:W-:Y:S02]  /*2270*/  @UP2 UIADD3 UR38, UPT, UPT, UR29, URZ, URZ ;  /* 0x000000ff1d262290 */ /* 0x000fe4000fffe0ff */
[----:B------:R-:W-:Y:S02]  /*2280*/  UIADD3 UR41, UPT, UPT, UR30, 0x1, URZ ;  /* 0x000000011e297890 */ /* 0x000fe4000fffe0ff */
[----:B------:R-:W-:Y:S02]  /*2290*/  UISETP.NE.AND UP0, UPT, UR38, UR25, UPT ;  /* 0x000000192600728c */ /* 0x000fe4000bf05270 */
[----:B------:R-:W-:Y:S01]  /*22a0*/  UIADD3 UR49, UPT, UPT, UR40, -0x1, URZ ;  /* 0xffffffff28317890 */ /* 0x000fe2000fffe0ff */
[----:B------:R-:W-:Y:S01]  /*22b0*/  UMOV UR42, 0x0 ;  /* 0x00000000002a7882 */ /* 0x000fe20000000000 */
[----:B------:R-:W-:Y:S01]  /*22c0*/  UMOV UR43, 0x10000000 ;  /* 0x10000000002b7882 */ /* 0x000fe20000000000 */
[----:B------:R-:W-:Y:S01]  /*22d0*/  UMOV UR10, UR26 ;  /* 0x0000001a000a7c82 */ /* 0x000fe20008000000 */
[----:B------:R-:W-:Y:S01]  /*22e0*/  UMOV UR12, UR28 ;  /* 0x0000001c000c7c82 */ /* 0x000fe20008000000 */
[----:B------:R-:W-:Y:S01]  /*22f0*/  USEL UR28, UR39, URZ, UP2 ;  /* 0x000000ff271c7287 */ /* 0x000fe20009000000 */
[----:B------:R-:W-:Y:S03]  /*2300*/  UMOV UR13, UR29 ;  /* 0x0000001d000d7c82 */ /* 0x000fe60008000000 */
[----:B------:R-:W-:Y:S02]  /*2310*/  @UP0 UIADD3 UR41, UPT, UPT, UR30, URZ, URZ ;  /* 0x000000ff1e290290 */ /* 0x000fe4000fffe0ff */
[----:B------:R-:W-:Y:S01]  /*2320*/  USEL UR29, UR38, URZ, UP0 ;  /* 0x000000ff261d7287 */ /* 0x000fe20008000000 */
[----:B------:R-:W-:Y:S01]  /*2330*/  UMOV UR9, UR17 ;  /* 0x0000001100097c82 */ /* 0x000fe20008000000 */
[----:B------:R-:W-:Y:S01]  /*2340*/  UMOV UR11, UR18 ;  /* 0x00000012000b7c82 */ /* 0x000fe20008000000 */
[----:B------:R-:W-:Y:S01]  /*2350*/  UISETP.GT.U32.AND UP0, UPT, UR40, 0x1, UPT ;  /* 0x000000012800788c */ /* 0x000fe2000bf04070 */
[----:B------:R1:W-:Y:S01]  /*2360*/  UTMALDG.4D [UR8], [UR44], desc[UR42] ;  /* 0x00002a082c0075b4 */ /* 0x0003e20008019000 */
[----:B------:R-:W-:Y:S01]  /*2370*/  UMOV UR38, UR32 ;  /* 0x0000002000267c82 */ /* 0x000fe20008000000 */
[----:B------:R-:W-:Y:S01]  /*2380*/  UMOV UR40, UR49 ;  /* 0x0000003100287c82 */ /* 0x000fe20008000000 */
[----:B------:R-:W-:Y:S05]  /*2390*/  UMOV UR30, UR41 ;  /* 0x00000029001e7c82 */ /* 0x000fea0008000000 */
[----:B-1----:R-:W-:Y:S05]  /*23a0*/  BRA.U UP0, `(.L_x_29) ;  /* 0xfffffffd001c7547 */ /* 0x002fea000b83ffff */
.L_x_24:
[----:B------:R-:W-:Y:S01]  /*23b0*/  SHF.L.U32 R3, R10, 0x1f, RZ ;  /* 0x0000001f0a037819 */ /* 0x000fe200000006ff */
[----:B------:R-:W-:-:S03]  /*23c0*/  NOP ;  /* 0x0000000000007918 */ /* 0x000fc60000000000 */
[----:B------:R-:W4:Y:S02]  /*23d0*/  SYNCS.PHASECHK.TRANS64.TRYWAIT P1, [UR22+0x1e0], R3 ;  /* 0x0001e003ff0075a7 */ /* 0x000f240008021116 */
[----:B----4-:R-:W-:Y:S05]  /*23e0*/  @!P1 BRA `(.L_x_30) ;  /* 0x0000005800e09947 */ /* 0x010fea0003800000 */
.L_x_133:
[----:B------:R-:W4:Y:S01]  /*23f0*/  LDS.128 R4, [UR22+0x220] ;  /* 0x00022016ff047984 */ /* 0x000f220008000c00 */
[----:B------:R-:W-:Y:S01]  /*2400*/  UIADD3 UR4, UPT, UPT, UR22, 0x1e8, URZ ;  /* 0x000001e816047890 */ /* 0x000fe2000fffe0ff */
[----:B------:R-:W-:Y:S01]  /*2410*/  ISETP.GE.AND P1, PT, R26, 0x1, PT ;  /* 0x000000011a00780c */ /* 0x000fe20003f26270 */
[----:B------:R-:W-:Y:S01]  /*2420*/  @!PT LDS RZ, [RZ] ;  /* 0x00000000fffff984 */ /* 0x000fe20000000800 */
[----:B------:R-:W-:Y:S01]  /*2430*/  @!PT LDS RZ, [RZ] ;  /* 0x00000000fffff984 */ /* 0x000fe20000000800 */
[----:B------:R-:W-:Y:S01]  /*2440*/  @!PT LDS RZ, [RZ] ;  /* 0x00000000fffff984 */ /* 0x000fe20000000800 */
[----:B------:R-:W-:Y:S01]  /*2450*/  @!PT LDS RZ, [RZ] ;  /* 0x00000000fffff984 */ /* 0x000fe20000000800 */
[----:B------:R1:W-:Y:S06]  /*2460*/  MEMBAR.ALL.CTA ;  /* 0x0000000000007992 */ /* 0x0003ec0000008000 */
[----:B-1----:R-:W1:Y:S01]  /*2470*/  FENCE.VIEW.ASYNC.S ;  /* 0x00000000000073c6 */ /* 0x002e620000000000 */
[----:B------:R-:W-:-:S09]  /*2480*/  UPRMT UR4, URZ, 0x654, UR4 ;  /* 0x00000654ff047896 */ /* 0x000fd20008000004 */
[----:B-1----:R-:W-:Y:S01]  /*2490*/  SYNCS.ARRIVE.TRANS64.RED.A1T0 RZ, [UR4], RZ ;  /* 0x000000ffffff79a7 */ /* 0x002fe20008100404 */
[----:B----4-:R-:W-:-:S13]  /*24a0*/  LOP3.LUT P4, RZ, R6, 0x1, RZ, 0xc0, !PT ;  /* 0x0000000106ff7812 */ /* 0x010fda000788c0ff */
[----:B------:R-:W-:Y:S02]  /*24b0*/  @P4 MOV R15, R4 ;  /* 0x00000004000f4202 */ /* 0x000fe40000000f00 */
[----:B------:R-:W-:Y:S01]  /*24c0*/  @P4 LOP3.LUT R13, R5, 0xffff, RZ, 0xc0, !PT ;  /* 0x0000ffff050d4812 */ /* 0x000fe200078ec0ff */
[----:B------:R-:W-:Y:S06]  /*24d0*/  @!P1 BRA `(.L_x_31) ;  /* 0x0000000000b89947 */ /* 0x000fec0003800000 */
[----:B------:R-:W1:Y:S01]  /*24e0*/  LDC.64 R4, c[0x0][0xb18] ;  /* 0x0002c600ff047b82 */ /* 0x000e620000000a00 */
[----:B--2---:R-:W-:-:S07]  /*24f0*/  ISETP.NE.AND P3, PT, R26, 0x1, PT ;  /* 0x000000011a00780c */ /* 0x004fce0003f65270 */
[----:B------:R-:W2:Y:S08]  /*2500*/  LDC.64 R6, c[0x0][0xb10] ;  /* 0x0002c400ff067b82 */ /* 0x000eb00000000a00 */
[----:B------:R-:W4:Y:S08]  /*2510*/  LDC R8, c[0x0][0xb20] ;  /* 0x0002c800ff087b82 */ /* 0x000f300000000800 */
[----:B------:R-:W3:Y:S01]  /*2520*/  LDC R12, c[0x0][0xb0c] ;  /* 0x0002c300ff0c7b82 */ /* 0x000ee20000000800 */
[----:B-1----:R-:W-:Y:S01]  /*2530*/  IMAD.HI.U32 R9, R0, R5, RZ ;  /* 0x0000000500097227 */ /* 0x002fe200078e00ff */
[----:B------:R-:W-:-:S03]  /*2540*/  ISETP.NE.AND P1, PT, R4, 0x1, PT ;  /* 0x000000010400780c */ /* 0x000fc60003f25270 */
[----:B------:R-:W-:-:S03]  /*2550*/  IMAD.HI.U32 R5, R13, R5, RZ ;  /* 0x000000050d057227 */ /* 0x000fc600078e00ff */
[----:B------:R-:W1:Y:S01]  /*2560*/  LDC.64 R2, c[0x0][0xb28] ;  /* 0x0002ca00ff027b82 */ /* 0x000e620000000a00 */
[----:B--2---:R-:W-:-:S04]  /*2570*/  IMAD.HI.U32 R14, R11, R6, RZ ;  /* 0x000000060b0e7227 */ /* 0x004fc800078e00ff */
[----:B------:R-:W-:Y:S01]  /*2580*/  IMAD.HI.U32 R16, R15, R6, RZ ;  /* 0x000000060f107227 */ /* 0x000fe200078e00ff */
[----:B------:R-:W-:Y:S02]  /*2590*/  SHF.R.U32.HI R14, RZ, R7, R14 ;  /* 0x00000007ff0e7219 */ /* 0x000fe4000001160e */
[-C--:B----4-:R-:W-:Y:S02]  /*25a0*/  SHF.R.U32.HI R9, RZ, R8.reuse, R9 ;  /* 0x00000008ff097219 */ /* 0x090fe40000011609 */
[----:B------:R-:W-:Y:S02]  /*25b0*/  SHF.R.U32.HI R8, RZ, R8, R5 ;  /* 0x00000008ff087219 */ /* 0x000fe40000011605 */
[----:B------:R-:W-:Y:S02]  /*25c0*/  SEL R9, R0, R9, !P1 ;  /* 0x0000000900097207 */ /* 0x000fe40004800000 */
[----:B------:R-:W-:Y:S02]  /*25d0*/  SHF.R.U32.HI R16, RZ, R7, R16 ;  /* 0x00000007ff107219 */ /* 0x000fe40000011610 */
[----:B---3--:R-:W-:-:S02]  /*25e0*/  ISETP.NE.AND P2, PT, R12, 0x1, PT ;  /* 0x000000010c00780c */ /* 0x008fc40003f45270 */
[----:B------:R-:W-:Y:S02]  /*25f0*/  SEL R5, R13, R8, !P1 ;  /* 0x000000080d057207 */ /* 0x000fe40004800000 */
[----:B------:R-:W-:Y:S02]  /*2600*/  SEL R17, R11, R14, !P2 ;  /* 0x0000000e0b117207 */ /* 0x000fe40005000000 */
[----:B------:R-:W-:Y:S01]  /*2610*/  SEL R7, R15, R16, !P2 ;  /* 0x000000100f077207 */ /* 0x000fe20005000000 */
[----:B-1----:R-:W-:-:S04]  /*2620*/  IMAD.HI.U32 R14, R9, R2, RZ ;  /* 0x00000002090e7227 */ /* 0x002fc800078e00ff */
[----:B------:R-:W-:Y:S01]  /*2630*/  IMAD.HI.U32 R6, R17, R2, RZ ;  /* 0x0000000211067227 */ /* 0x000fe200078e00ff */
[----:B------:R-:W-:-:S04]  /*2640*/  @P3 SHF.R.U32.HI R9, RZ, R3, R14 ;  /* 0x00000003ff093219 */ /* 0x000fc8000001160e */
        /* <DEDUP_REMOVED lines=8> */
[----:B------:R-:W-:-:S04]  /*26d0*/  @!P1 IMAD.HI.U32 R8, R7, R2, RZ ;  /* 0x0000000207089227 */ /* 0x000fc800078e00ff */
[----:B------:R-:W-:Y:S01]  /*26e0*/  IMAD.MOV R2, RZ, RZ, -R6 ;  /* 0x000000ffff027224 */ /* 0x000fe200078e0a06 */
[----:B------:R-:W-:-:S03]  /*26f0*/  @!P1 SHF.R.U32.HI R8, RZ, R3, R8 ;  /* 0x00000003ff089219 */ /* 0x000fc60000011608 */
[----:B------:R-:W-:Y:S01]  /*2700*/  IMAD R2, R26, R2, R5 ;  /* 0x000000021a027224 */ /* 0x000fe200078e0205 */
[----:B------:R-:W-:Y:S02]  /*2710*/  @!P1 SEL R3, R7, R8, !P3 ;  /* 0x0000000807039207 */ /* 0x000fe40005800000 */
[----:B------:R-:W-:-:S03]  /*2720*/  IADD3 R8, PT, PT, -R5, RZ, RZ ;  /* 0x000000ff05087210 */ /* 0x000fc60007ffe1ff */
[--C-:B------:R-:W-:Y:S02]  /*2730*/  @!P1 IMAD.IADD R6, R6, 0x1, -R3.reuse ;  /* 0x0000000106069824 */ /* 0x100fe400078e0a03 */
[----:B------:R-:W-:Y:S01]  /*2740*/  @!P1 IMAD R3, R2, R17, R3 ;  /* 0x0000001102039224 */ /* 0x000fe200078e0203 */
[----:B------:R-:W-:Y:S01]  /*2750*/  IADD3 R2, PT, PT, -R7, RZ, RZ ;  /* 0x000000ff07027210 */ /* 0x000fe20007ffe1ff */
[----:B------:R-:W-:Y:S02]  /*2760*/  @!P1 IMAD R5, R26, R6, R7 ;  /* 0x000000061a059224 */ /* 0x000fe400078e0207 */
[----:B------:R-:W-:Y:S02]  /*2770*/  IMAD R8, R4, R8, R13 ;  /* 0x0000000804087224 */ /* 0x000fe400078e020d */
[----:B------:R-:W-:Y:S02]  /*2780*/  @!P1 IMAD.MOV.U32 R7, RZ, RZ, R3 ;  /* 0x000000ffff079224 */ /* 0x000fe400078e0003 */
[----:B------:R-:W-:-:S02]  /*2790*/  IMAD R2, R12, R2, R15 ;  /* 0x000000020c027224 */ /* 0x000fc400078e020f */
[----:B------:R-:W-:Y:S02]  /*27a0*/  IMAD R13, R5, R4, R8 ;  /* 0x00000004050d7224 */ /* 0x000fe400078e0208 */
[----:B------:R-:W-:Y:S02]  /*27b0*/  IMAD R15, R7, R12, R2 ;  /* 0x0000000c070f7224 */ /* 0x000fe400078e0202 */
.L_x_31:
[----:B------:R-:W1:Y:S02]  /*27c0*/  LDCU UR4, c[0x0][0xb30] ;  /* 0x00016600ff0477ac */ /* 0x000e640008000800 */
[----:B-1----:R-:W-:-:S09]  /*27d0*/  UISETP.NE.AND UP0, UPT, UR4, 0x1, UPT ;  /* 0x000000010400788c */ /* 0x002fd2000bf05270 */
[----:B------:R-:W-:Y:S05]  /*27e0*/  BRA.U UP0, `(.L_x_32) ;  /* 0x0000000100407547 */ /* 0x000fea000b800000 */
[----:B------:R-:W1:Y:S08]  /*27f0*/  LDC.64 R4, c[0x0][0xb10] ;  /* 0x0002c400ff047b82 */ /* 0x000e700000000a00 */
[----:B------:R-:W4:Y:S08]  /*2800*/  LDC.64 R2, c[0x0][0xb18] ;  /* 0x0002c600ff027b82 */ /* 0x000f300000000a00 */
[----:B------:R-:W2:Y:S08]  /*2810*/  LDC R6, c[0x0][0xb20] ;  /* 0x0002c800ff067b82 */ /* 0x000eb00000000800 */
[----:B------:R-:W3:Y:S01]  /*2820*/  LDC R8, c[0x0][0xb0c] ;  /* 0x0002c300ff087b82 */ /* 0x000ee20000000800 */
[----:B-1----:R-:W-:-:S05]  /*2830*/  IMAD.HI.U32 R4, R15, R4, RZ ;  /* 0x000000040f047227 */ /* 0x002fca00078e00ff */
[----:B------:R-:W-:Y:S01]  /*2840*/  SHF.R.U32.HI R4, RZ, R5, R4 ;  /* 0x00000005ff047219 */ /* 0x000fe20000011604 */
[----:B----4-:R-:W-:Y:S01]  /*2850*/  IMAD.HI.U32 R3, R13, R3, RZ ;  /* 0x000000030d037227 */ /* 0x010fe200078e00ff */
[----:B------:R-:W-:-:S04]  /*2860*/  ISETP.NE.AND P1, PT, R2, 0x1, PT ;  /* 0x000000010200780c */ /* 0x000fc80003f25270 */
[----:B--2---:R-:W-:-:S04]  /*2870*/  SHF.R.U32.HI R6, RZ, R6, R3 ;  /* 0x00000006ff067219 */ /* 0x004fc80000011603 */
[----:B------:R-:W-:Y:S02]  /*2880*/  SEL R3, R13, R6, !P1 ;  /* 0x000000060d037207 */ /* 0x000fe40004800000 */
[----:B---3--:R-:W-:-:S04]  /*2890*/  ISETP.NE.AND P2, PT, R8, 0x1, PT ;  /* 0x000000010800780c */ /* 0x008fc80003f45270 */
[----:B------:R-:W-:-:S05]  /*28a0*/  SEL R4, R15, R4, !P2 ;  /* 0x000000040f047207 */ /* 0x000fca0005000000 */
[----:B------:R-:W-:Y:S02]  /*28b0*/  IMAD.IADD R5, R3, 0x1, -R4 ;  /* 0x0000000103057824 */ /* 0x000fe400078e0a04 */
[----:B------:R-:W-:Y:S02]  /*28c0*/  IMAD.IADD R3, R4, 0x1, -R3 ;  /* 0x0000000104037824 */ /* 0x000fe400078e0a03 */
[----:B------:R-:W-:Y:S02]  /*28d0*/  IMAD R15, R5, R8, R15 ;  /* 0x00000008050f7224 */ /* 0x000fe400078e020f */
[----:B------:R-:W-:-:S07]  /*28e0*/  IMAD R13, R3, R2, R13 ;  /* 0x00000002030d7224 */ /* 0x000fce00078e020d */
.L_x_32:
[----:B------:R-:W-:Y:S01]  /*28f0*/  UMOV UR20, UR31 ;  /* 0x0000001f00147c82 */ /* 0x000fe20008000000 */
[----:B------:R-:W-:Y:S01]  /*2900*/  PLOP3.LUT P1, PT, PT, PT, PT, 0x80, 0x8 ;  /* 0x000000000008781c */ /* 0x000fe20003f2f070 */
[----:B------:R-:W-:Y:S01]  /*2910*/  IMAD.IADD R45, R15, 0x1, R64 ;  /* 0x000000010f2d7824 */ /* 0x000fe200078e0240 */
[----:B------:R-:W-:Y:S01]  /*2920*/  LOP3.LUT R10, R10, 0x1, RZ, 0x3c, !PT ;  /* 0x000000010a0a7812 */ /* 0x000fe200078e3cff */
[----:B------:R-:W-:Y:S01]  /*2930*/  IMAD.IADD R18, R13, 0x1, R62 ;  /* 0x000000010d127824 */ /* 0x000fe200078e023e */
[----:B------:R-:W-:Y:S09]  /*2940*/  @P4 BRA `(.L_x_33) ;  /* 0xffffffec00684947 */ /* 0x000ff2000383ffff */
[----:B------:R-:W-:Y:S01]  /*2950*/  UIADD3 UR22, UPT, UPT, UR22, 0xd0, URZ ;  /* 0x000000d016167890 */ /* 0x000fe2000fffe0ff */
[----:B------:R-:W-:-:S03]  /*2960*/  MOV R3, UR33 ;  /* 0x0000002100037c02 */ /* 0x000fc60008000f00 */
[----:B------:R-:W-:Y:S01]  /*2970*/  ULEA UR4, UR32, UR22, 0x3 ;  /* 0x0000001620047291 */ /* 0x000fe2000f8e18ff */
[----:B------:R-:W-:-:S08]  /*2980*/  SHF.L.U32 R3, R3, 0x1f, RZ ;  /* 0x0000001f03037819 */ /* 0x000fd000000006ff */
[----:B------:R-:W1:Y:S02]  /*2990*/  SYNCS.PHASECHK.TRANS64.TRYWAIT P0, [UR4], R3 ;  /* 0x00000003ff0075a7 */ /* 0x000e640008001104 */
[----:B-1----:R-:W-:Y:S05]  /*29a0*/  @!P0 BRA `(.L_x_34) ;  /* 0x0000005400888947 */ /* 0x002fea0003800000 */
.L_x_135:
[----:B------:R-:W-:-:S04]  /*29b0*/  UIADD3 UR6, UPT, UPT, UR32, 0x1, URZ ;  /* 0x0000000120067890 */ /* 0x000fc8000fffe0ff */
[----:B------:R-:W-:-:S04]  /*29c0*/  UISETP.NE.AND UP0, UPT, UR6, 0x1a, UPT ;  /* 0x0000001a0600788c */ /* 0x000fc8000bf05270 */
[----:B------:R-:W-:Y:S02]  /*29d0*/  USEL UR5, URZ, 0x1, UP0 ;  /* 0x00000001ff057887 */ /* 0x000fe40008000000 */
[----:B------:R-:W-:Y:S02]  /*29e0*/  USEL UR6, UR6, URZ, UP0 ;  /* 0x000000ff06067287 */ /* 0x000fe40008000000 */
[----:B------:R-:W-:Y:S02]  /*29f0*/  ULOP3.LUT UR5, UR33, UR5, URZ, 0x3c, !UPT ;  /* 0x0000000521057292 */ /* 0x000fe4000f8e3cff */
[----:B------:R-:W-:-:S04]  /*2a00*/  ULEA UR4, UR6, UR22, 0x3 ;  /* 0x0000001606047291 */ /* 0x000fc8000f8e18ff */
[----:B-1----:R-:W-:-:S04]  /*2a10*/  MOV R3, UR5 ;  /* 0x0000000500037c02 */ /* 0x002fc80008000f00 */
[----:B------:R-:W-:-:S04]  /*2a20*/  SHF.L.U32 R3, R3, 0x1f, RZ ;  /* 0x0000001f03037819 */ /* 0x000fc800000006ff */
[----:B------:R-:W1:Y:S02]  /*2a30*/  SYNCS.PHASECHK.TRANS64.TRYWAIT P0, [UR4], R3 ;  /* 0x00000003ff0075a7 */ /* 0x000e640008001104 */
[----:B-1----:R-:W-:Y:S05]  /*2a40*/  @!P0 BRA `(.L_x_35) ;  /* 0x0000005400788947 */ /* 0x002fea0003800000 */
.L_x_137:
        /* <DEDUP_REMOVED lines=10> */
.L_x_139:
        /* <DEDUP_REMOVED lines=10> */
.L_x_141:
        /* <DEDUP_REMOVED lines=10> */
.L_x_143:
        /* <DEDUP_REMOVED lines=10> */
.L_x_145:
        /* <DEDUP_REMOVED lines=10> */
.L_x_147:
        /* <DEDUP_REMOVED lines=10> */
.L_x_149:
        /* <DEDUP_REMOVED lines=10> */
.L_x_151:
        /* <DEDUP_REMOVED lines=10> */
.L_x_153:
        /* <DEDUP_REMOVED lines=10> */
.L_x_155:
        /* <DEDUP_REMOVED lines=10> */
.L_x_157:
        /* <DEDUP_REMOVED lines=10> */
.L_x_159:
        /* <DEDUP_REMOVED lines=10> */
.L_x_161:
        /* <DEDUP_REMOVED lines=10> */
.L_x_163:
        /* <DEDUP_REMOVED lines=10> */
.L_x_165:
        /* <DEDUP_REMOVED lines=10> */
.L_x_167:
        /* <DEDUP_REMOVED lines=10> */
.L_x_169:
        /* <DEDUP_REMOVED lines=10> */
.L_x_171:
        /* <DEDUP_REMOVED lines=10> */
.L_x_173:
        /* <DEDUP_REMOVED lines=10> */
.L_x_175:
        /* <DEDUP_REMOVED lines=10> */
.L_x_177:
        /* <DEDUP_REMOVED lines=10> */
.L_x_179:
        /* <DEDUP_REMOVED lines=10> */
.L_x_181:
        /* <DEDUP_REMOVED lines=10> */
.L_x_183:
[----:B------:R-:W-:-:S04]  /*38b0*/  UIADD3 UR6, UPT, UPT, UR6, 0x1, URZ ;  /* 0x0000000106067890 */ /* 0x000fc8000fffe0ff */
[----:B------:R-:W-:-:S04]  /*38c0*/  UISETP.NE.AND UP0, UPT, UR6, 0x1a, UPT ;  /* 0x0000001a0600788c */ /* 0x000fc8000bf05270 */
[----:B------:R-:W-:Y:S02]  /*38d0*/  USEL UR4, URZ, 0x1, UP0 ;  /* 0x00000001ff047887 */ /* 0x000fe40008000000 */
[----:B------:R-:W-:Y:S02]  /*38e0*/  USEL UR6, UR6, URZ, UP0 ;  /* 0x000000ff06067287 */ /* 0x000fe40008000000 */
[----:B------:R-:W-:Y:S02]  /*38f0*/  ULOP3.LUT UR4, UR5, UR4, URZ, 0x3c, !UPT ;  /* 0x0000000405047292 */ /* 0x000fe4000f8e3cff */
[----:B------:R-:W-:-:S04]  /*3900*/  ULEA UR6, UR6, UR22, 0x3 ;  /* 0x0000001606067291 */ /* 0x000fc8000f8e18ff */
[----:B------:R-:W-:Y:S02]  /*3910*/  IMAD.U32 R2, RZ, RZ, UR4 ;  /* 0x00000004ff027e24 */ /* 0x000fe4000f8e00ff */
[----:B-1----:R-:W-:-:S03]  /*3920*/  MOV R0, UR6 ;  /* 0x0000000600007c02 */ /* 0x002fc60008000f00 */
[----:B------:R-:W-:-:S07]  /*3930*/  SHF.L.U32 R3, R2, 0x1f, RZ ;  /* 0x0000001f02037819 */ /* 0x000fce00000006ff */
.L_x_59:
[----:B-1----:R1:W4:Y:S02]  /*3940*/  SYNCS.PHASECHK.TRANS64.TRYWAIT P0, [R0+URZ], R3 ;  /* 0x00000003000075a7 */ /* 0x00232400080011ff */
[----:B----4-:R-:W-:Y:S05]  /*3950*/  @!P0 NANOSLEEP.SYNCS 0x989680 ;  /* 0x009896800000895d */ /* 0x010fea0003900000 */
[----:B------:R-:W4:Y:S02]  /*3960*/  @!P0 SYNCS.PHASECHK.TRANS64 P0, [R0+URZ], R3 ;  /* 0x00000003000085a7 */ /* 0x000f2400080010ff */
[----:B----4-:R-:W-:Y:S05]  /*3970*/  @P0 EXIT ;  /* 0x000000000000094d */ /* 0x010fea0003800000 */
[----:B------:R-:W-:Y:S05]  /*3980*/  BRA `(.L_x_59) ;  /* 0xfffffffc00ec7947 */ /* 0x000fea000383ffff */
.L_x_17:
[----:B------:R-:W-:-:S04]  /*3990*/  UISETP.NE.AND UP0, UPT, UR45, URZ, UPT ;  /* 0x000000ff2d00728c */ /* 0x000fc8000bf05270 */
[----:B------:R-:W-:-:S09]  /*39a0*/  UISETP.NE.OR UP0, UPT, UR6, 0x1, UP0 ;  /* 0x000000010600788c */ /* 0x000fd20008705670 */
[----:B------:R-:W-:Y:S05]  /*39b0*/  BRA.U UP0, `(.L_x_60) ;  /* 0x0000000100b07547 */ /* 0x000fea000b800000 */
[----:B------:R-:W-:Y:S01]  /*39c0*/  UMOV UR4, 0x400 ;  /* 0x0000040000047882 */ /* 0x000fe20000000000 */
[----:B------:R-:W-:Y:S01]  /*39d0*/  HFMA2 R3, -RZ, RZ, 0, 5.9604644775390625e-08 ;  /* 0x00000001ff037431 */ /* 0x000fe200000001ff */
[----:B------:R-:W-:Y:S01]  /*39e0*/  ULEA UR45, UR45, UR4, 0x18 ;  /* 0x000000042d2d7291 */ /* 0x000fe2000f8ec0ff */
[----:B------:R-:W-:Y:S01]  /*39f0*/  ISETP.NE.AND P0, PT, R2, RZ, PT ;  /* 0x000000ff0200720c */ /* 0x000fe20003f05270 */
[----:B------:R-:W-:Y:S02]  /*3a00*/  IMAD.MOV.U32 R8, RZ, RZ, RZ ;  /* 0x000000ffff087224 */ /* 0x000fe400078e00ff */
[----:B------:R-:W-:Y:S02]  /*3a10*/  UIADD3 UR6, UPT, UPT, UR45, 0x1e8, URZ ;  /* 0x000001e82d067890 */ /* 0x000fe4000fffe0ff */
[----:B------:R-:W-:Y:S02]  /*3a20*/  UIADD3 UR7, UPT, UPT, UR45, 0x1e0, URZ ;  /* 0x000001e02d077890 */ /* 0x000fe4000fffe0ff */
[----:B------:R-:W-:-:S12]  /*3a30*/  UPRMT UR6, URZ, 0x654, UR6 ;  /* 0x00000654ff067896 */ /* 0x000fd80008000006 */
.L_x_63:
[----:B------:R-:W-:Y:S01]  /*3a40*/  SHF.L.U32 R7, R3, 0x1f, RZ ;  /* 0x0000001f03077819 */ /* 0x000fe200000006ff */
[----:B------:R-:W-:Y:S02]  /*3a50*/  IMAD.U32 R9, RZ, RZ, UR7 ;  /* 0x00000007ff097e24 */ /* 0x000fe4000f8e00ff */
[----:B------:R-:W-:Y:S01]  /*3a60*/  @!P0 IMAD.MOV.U32 R5, RZ, RZ, 0x10 ;  /* 0x00000010ff058424 */ /* 0x000fe200078e00ff */
[----:B------:R-:W1:Y:S02]  /*3a70*/  SYNCS.PHASECHK.TRANS64.TRYWAIT P1, [UR45+0x1e8], R7 ;  /* 0x0001e807ff0075a7 */ /* 0x000e64000802112d */
[----:B------:R-:W-:-:S04]  /*3a80*/  PRMT R9, R2, 0x654, R9 ;  /* 0x0000065402097816 */ /* 0x000fc80000000009 */
[----:B------:R-:W-:Y:S01]  /*3a90*/  SEL R0, R9, R0, !P0 ;  /* 0x0000000009007207 */ /* 0x000fe20004000000 */
[----:B-1----:R-:W-:Y:S06]  /*3aa0*/  @!P1 BRA `(.L_x_61) ;  /* 0x0000004c00a09947 */ /* 0x002fec0003800000 */
.L_x_185:
[----:B------:R-:W-:Y:S01]  /*3ab0*/  UIADD3 UR4, UPT, UPT, UR45, 0x220, URZ ;  /* 0x000002202d047890 */ /* 0x000fe2000fffe0ff */
[----:B------:R2:W-:Y:S01]  /*3ac0*/  @!P0 SYNCS.ARRIVE.TRANS64.RED RZ, [R0+URZ], R5 ;  /* 0x0000000500ff89a7 */ /* 0x0005e200080004ff */
[----:B------:R-:W-:Y:S01]  /*3ad0*/  UIADD3 UR5, UPT, UPT, UR45, 0x1e0, URZ ;  /* 0x000001e02d057890 */ /* 0x000fe2000fffe0ff */
[----:B------:R-:W-:-:S08]  /*3ae0*/  LOP3.LUT R3, R3, 0x1, RZ, 0x3c, !PT ;  /* 0x0000000103037812 */ /* 0x000fd000078e3cff */
[----:B------:R-:W-:Y:S06]  /*3af0*/  UGETNEXTWORKID.BROADCAST [UR4], [UR5] ;  /* 0x00000000040073ca */ /* 0x000fec0008000100 */
[----:B--2---:R-:W-:-:S04]  /*3b00*/  SHF.L.U32 R5, R8, 0x1f, RZ ;  /* 0x0000001f08057819 */ /* 0x004fc800000006ff */
[----:B------:R-:W2:Y:S02]  /*3b10*/  SYNCS.PHASECHK.TRANS64.TRYWAIT P1, [UR45+0x1e0], R5 ;  /* 0x0001e005ff0075a7 */ /* 0x000ea4000802112d */
[----:B--2---:R-:W-:Y:S05]  /*3b20*/  @!P1 BRA `(.L_x_62) ;  /* 0x0000004c00989947 */ /* 0x004fea0003800000 */
.L_x_187:
[----:B-1----:R-:W1:Y:S01]  /*3b30*/  LDS.128 R4, [UR45+0x220] ;  /* 0x0002202dff047984 */ /* 0x002e620008000c00 */
[----:B------:R-:W-:Y:S01]  /*3b40*/  LOP3.LUT R8, R8, 0x1, RZ, 0x3c, !PT ;  /* 0x0000000108087812 */ /* 0x000fe200078e3cff */
[----:B------:R-:W-:Y:S01]  /*3b50*/  @!PT LDS RZ, [RZ] ;  /* 0x00000000fffff984 */ /* 0x000fe20000000800 */
[----:B------:R-:W-:Y:S01]  /*3b60*/  @!PT LDS RZ, [RZ] ;  /* 0x00000000fffff984 */ /* 0x000fe20000000800 */
[----:B------:R-:W-:Y:S01]  /*3b70*/  @!PT LDS RZ, [RZ] ;  /* 0x00000000fffff984 */ /* 0x000fe20000000800 */
[----:B------:R-:W-:Y:S01]  /*3b80*/  @!PT LDS RZ, [RZ] ;  /* 0x00000000fffff984 */ /* 0x000fe20000000800 */
[----:B------:R2:W-:Y:S06]  /*3b90*/  MEMBAR.ALL.CTA ;  /* 0x0000000000007992 */ /* 0x0005ec0000008000 */
[----:B--2---:R-:W2:Y:S02]  /*3ba0*/  FENCE.VIEW.ASYNC.S ;  /* 0x00000000000073c6 */ /* 0x004ea40000000000 */
[----:B--2---:R-:W-:Y:S01]  /*3bb0*/  SYNCS.ARRIVE.TRANS64.RED.A1T0 RZ, [UR6], RZ ;  /* 0x000000ffffff79a7 */ /* 0x004fe20008100406 */
[----:B-1----:R-:W-:-:S13]  /*3bc0*/  LOP3.LUT P1, RZ, R6, 0x1, RZ, 0xc0, !PT ;  /* 0x0000000106ff7812 */ /* 0x002fda000782c0ff */
[----:B------:R-:W-:Y:S05]  /*3bd0*/  @P1 BRA `(.L_x_63) ;  /* 0xfffffffc00981947 */ /* 0x000fea000383ffff */
[----:B------:R-:W-:-:S04]  /*3be0*/  SHF.L.U32 R0, R3, 0x1f, RZ ;  /* 0x0000001f03007819 */ /* 0x000fc800000006ff */
[----:B------:R-:W1:Y:S02]  /*3bf0*/  SYNCS.PHASECHK.TRANS64 P0, [UR45+0x1e8], R0 ;  /* 0x0001e800ff0075a7 */ /* 0x000e64000800102d */
[----:B-1----:R-:W-:Y:S05]  /*3c00*/  @P0 EXIT ;  /* 0x000000000000094d */ /* 0x002fea0003800000 */
[----:B------:R-:W-:-:S07]  /*3c10*/  MOV R0, UR45 ;  /* 0x0000002d00007c02 */ /* 0x000fce0008000f00 */
.L_x_64:
[----:B-1----:R-:W-:-:S04]  /*3c20*/  SHF.L.U32 R5, R3, 0x1f, RZ ;  /* 0x0000001f03057819 */ /* 0x002fc800000006ff */
[----:B------:R1:W2:Y:S03]  /*3c30*/  SYNCS.PHASECHK.TRANS64.TRYWAIT P0, [R0+URZ+0x1e8], R5 ;  /* 0x0001e805000075a7 */ /* 0x0002a600080011ff */
[----:B--2---:R-:W-:Y:S05]  /*3c40*/  @!P0 NANOSLEEP.SYNCS 0x989680 ;  /* 0x009896800000895d */ /* 0x004fea0003900000 */
[----:B------:R-:W2:Y:S02]  /*3c50*/  @!P0 SYNCS.PHASECHK.TRANS64 P0, [R0+URZ+0x1e8], R5 ;  /* 0x0001e805000085a7 */ /* 0x000ea400080010ff */
[----:B--2---:R-:W-:Y:S05]  /*3c60*/  @P0 EXIT ;  /* 0x000000000000094d */ /* 0x004fea0003800000 */
[----:B------:R-:W-:Y:S05]  /*3c70*/  BRA `(.L_x_64) ;  /* 0xfffffffc00e87947 */ /* 0x000fea000383ffff */
.L_x_60:
[----:B------:R-:W-:-:S09]  /*3c80*/  UISETP.NE.AND UP0, UPT, UR6, URZ, UPT ;  /* 0x000000ff0600728c */ /* 0x000fd2000bf05270 */
[----:B------:R-:W-:Y:S05]  /*3c90*/  BRA.U UP0, `(.L_x_65) ;  /* 0x0000000d00387547 */ /* 0x000fea000b800000 */
[----:B------:R-:W-:Y:S01]  /*3ca0*/  UMOV UR4, 0x40 ;  /* 0x0000004000047882 */ /* 0x000fe20000000000 */
[----:B------:R-:W-:Y:S01]  /*3cb0*/  NOP ;  /* 0x0000000000007918 */ /* 0x000fe20000000000 */
[----:B------:R-:W-:Y:S01]  /*3cc0*/  ULEA UR4, UR45, UR4, 0x18 ;  /* 0x000000042d047291 */ /* 0x000fe2000f8ec0ff */
[----:B------:R-:W-:Y:S02]  /*3cd0*/  UMOV UR5, 0x400 ;  /* 0x0000040000057882 */ /* 0x000fe40000000000 */
[----:B------:R-:W-:-:S06]  /*3ce0*/  ULEA UR45, UR45, UR5, 0x18 ;  /* 0x000000052d2d7291 */ /* 0x000fcc000f8ec0ff */
[----:B------:R-:W1:Y:S02]  /*3cf0*/  LDS.U8 R0, [UR4+0x1c] ;  /* 0x00001c04ff007984 */ /* 0x000e640008000000 */
[----:B-1----:R-:W-:-:S13]  /*3d00*/  ISETP.NE.AND P0, PT, R0, RZ, PT ;  /* 0x000000ff0000720c */ /* 0x002fda0003f05270 */
[----:B------:R-:W-:Y:S05]  /*3d10*/  @P0 BRA `(.L_x_66) ;  /* 0x0000000000580947 */ /* 0x000fea0003800000 */
[----:B------:R-:W-:-:S13]  /*3d20*/  ELECT P0, URZ, PT ;  /* 0x0000000000ff782f */ /* 0x000fda0003800000 */
[----:B------:R-:W-:Y:S05]  /*3d30*/  @!P0 BRA `(.L_x_67) ;  /* 0x0000000000608947 */ /* 0x000fea0003800000 */
[----:B------:R-:W-:Y:S01]  /*3d40*/  UMOV UR5, 0x10 ;  /* 0x0000001000057882 */ /* 0x000fe20000000000 */
[----:B------:R-:W-:Y:S01]  /*3d50*/  HFMA2 R0, -RZ, RZ, 0, 5.9604644775390625e-08 ;  /* 0x00000001ff007431 */ /* 0x000fe200000001ff */
[----:B------:R-:W-:-:S03]  /*3d60*/  MOV R2, 0xffff ;  /* 0x0000ffff00027802 */ /* 0x000fc60000000f00 */
[----:B------:R-:W-:Y:S04]  /*3d70*/  DEPBAR.LE SB1, 0x36 ;  /* 0x00009d800000791a */ /* 0x000fe80000000000 */
[----:B------:R-:W1:Y:S02]  /*3d80*/  UTCATOMSWS.FIND_AND_SET.ALIGN UP0, UR5, UR5 ;  /* 0x00000005000575e3 */ /* 0x000e640008000800 */
[----:B-1----:R-:W-:Y:S01]  /*3d90*/  MOV R3, UR5 ;  /* 0x0000000500037c02 */ /* 0x002fe20008000f00 */
[----:B------:R-:W-:Y:S06]  /*3da0*/  BRA.U UP0, `(.L_x_68) ;  /* 0x0000000100187547 */ /* 0x000fec000b800000 */
.L_x_69:
[----:B------:R-:W-:Y:S05]  /*3db0*/  NANOSLEEP 0x64 ;  /* 0x000000640000795d */ /* 0x000fea0003800000 */
[----:B------:R-:W-:-:S05]  /*3dc0*/  UMOV UR5, 0x10 ;  /* 0x0000001000057882 */ /* 0x000fca0000000000 */
[----:B------:R-:W-:Y:S04]  /*3dd0*/  DEPBAR.LE SB1, 0x36 ;  /* 0x00009d800000791a */ /* 0x000fe80000000000 */
[----:B------:R-:W1:Y:S02]  /*3de0*/  UTCATOMSWS.FIND_AND_SET.ALIGN UP0, UR5, UR5 ;  /* 0x00000005000575e3 */ /* 0x000e640008000800 */
[----:B-1----:R-:W-:Y:S01]  /*3df0*/  MOV R3, UR5 ;  /* 0x0000000500037c02 */ /* 0x002fe20008000f00 */
[----:B------:R-:W-:Y:S05]  /*3e00*/  BRA.U !UP0, `(.L_x_69) ;  /* 0xfffffffd08e87547 */ /* 0x000fea000b83ffff */
.L_x_68:
[-C--:B------:R-:W-:Y:S02]  /*3e10*/  SHF.L.U32 R2, R2, R3.reuse, RZ ;  /* 0x0000000302027219 */ /* 0x080fe400000006ff */
[----:B------:R-:W-:Y:S01]  /*3e20*/  SHF.L.U32 R0, R0, R3, RZ ;  /* 0x0000000300007219 */ /* 0x000fe200000006ff */
[----:B------:R-:W-:Y:S02]  /*3e30*/  IMAD.SHL.U32 R3, R3, 0x20, RZ ;  /* 0x0000002003037824 */ /* 0x000fe400078e00ff */
[----:B------:R1:W-:Y:S04]  /*3e40*/  ATOMS.OR RZ, [UR4+0x14], R2 ;  /* 0x00001402ffff798c */ /* 0x0003e8000b000004 */
[----:B------:R1:W-:Y:S04]  /*3e50*/  ATOMS.OR RZ, [UR4+0x18], R0 ;  /* 0x00001800ffff798c */ /* 0x0003e8000b000004 */
[----:B------:R1:W-:Y:S01]  /*3e60*/  STS [UR45+0x230], R3 ;  /* 0x00023003ff007988 */ /* 0x0003e2000800082d */
[----:B------:R-:W-:Y:S05]  /*3e70*/  BRA `(.L_x_67) ;  /* 0x0000000000107947 */ /* 0x000fea0003800000 */
.L_x_66:
[----:B------:R-:W-:Y:S02]  /*3e80*/  MOV R0, 0xffffffff ;  /* 0xffffffff00007802 */ /* 0x000fe40000000f00 */
[----:B------:R-:W-:-:S03]  /*3e90*/  MOV R2, 0x3ec0 ;  /* 0x00003ec000027802 */ /* 0x000fc60000000f00 */
[----:B------:R1:W-:Y:S04]  /*3ea0*/  STS [UR45+0x230], R0 ;  /* 0x00023000ff007988 */ /* 0x0003e8000800082d */
[----:B-1-3-5:R-:W-:Y:S05]  /*3eb0*/  CALL.REL.NOINC `($__internal_1_$__cuda_sm10x_tcgen05_guardrail_trap_phase_invalid_during_alloc) ;  /* 0x0000005000307944 */ /* 0x02afea0003c00000 */
.L_x_67:
[----:B------:R-:W-:Y:S05]  /*3ec0*/  WARPSYNC.ALL ;  /* 0x0000000000007948 */ /* 0x000fea0003800000 */
[----:B------:R-:W2:Y:S01]  /*3ed0*/  S2UR UR6, SR_CgaCtaId ;  /* 0x00000000000679c3 */ /* 0x000ea20000008800 */
[----:B------:R-:W-:Y:S01]  /*3ee0*/  UMOV UR4, 0x400 ;  /* 0x0000040000047882 */ /* 0x000fe20000000000 */
[----:B------:R-:W-:-:S06]  /*3ef0*/  NOP ;  /* 0x0000000000007918 */ /* 0x000fcc0000000000 */
[----:B------:R-:W-:Y:S06]  /*3f00*/  BAR.ARV 0x6, 0xa0 ;  /* 0x0182800000007b1d */ /* 0x000fec0000002000 */
[----:B------:R-:W-:Y:S01]  /*3f10*/  IMAD.MOV.U32 R8, RZ, RZ, 0x1 ;  /* 0x00000001ff087424 */ /* 0x000fe200078e00ff */
[----:B------:R-:W-:Y:S01]  /*3f20*/  UMOV UR14, URZ ;  /* 0x000000ff000e7c82 */ /* 0x000fe20008000000 */
[----:B------:R-:W-:Y:S01]  /*3f30*/  UMOV UR13, URZ ;  /* 0x000000ff000d7c82 */ /* 0x000fe20008000000 */
[----:B------:R-:W-:Y:S01]  /*3f40*/  UMOV UR20, 0x0 ;  /* 0x0000000000147882 */ /* 0x000fe20000000000 */
[----:B------:R-:W-:Y:S01]  /*3f50*/  UMOV UR21, 0x4110490 ;  /* 0x0411049000157882 */ /* 0x000fe20000000000 */
[----:B------:R-:W-:Y:S01]  /*3f60*/  UMOV UR18, 0x0 ;  /* 0x0000000000127882 */ /* 0x000fe20000000000 */
[----:B------:R-:W-:Y:S01]  /*3f70*/  UMOV UR19, 0x4110490 ;  /* 0x0411049000137882 */ /* 0x000fe20000000000 */
[----:B--2---:R-:W-:Y:S01]  /*3f80*/  ULEA UR6, UR6, UR4, 0x18 ;  /* 0x0000000406067291 */ /* 0x004fe2000f8ec0ff */
[----:B------:R-:W2:Y:S03]  /*3f90*/  LDCU.64 UR4, c[0x0][0x388] ;  /* 0x00007100ff0477ac */ /* 0x000ea60008000a00 */
[----:B------:R-:W-:-:S02]  /*3fa0*/  UIADD3 UR9, UPT, UPT, UR6, 0x3600, URZ ;  /* 0x0000360006097890 */ /* 0x000fc4000fffe0ff */
[----:B------:R-:W-:-:S03]  /*3fb0*/  UIADD3 UR16, UPT, UPT, UR6, 0x1d600, URZ ;  /* 0x0001d60006107890 */ /* 0x000fc6000fffe0ff */
[----:B------:R-:W1:Y:S01]  /*3fc0*/  LDS R9, [UR6+0x230] ;  /* 0x00023006ff097984 */ /* 0x000e620008000800 */
[----:B------:R-:W-:Y:S02]  /*3fd0*/  USHF.R.U32.HI UR9, URZ, 0x4, UR9 ;  /* 0x00000004ff097899 */ /* 0x000fe40008011609 */
[----:B------:R-:W-:Y:S02]  /*3fe0*/  USHF.R.U32.HI UR16, URZ, 0x4, UR16 ;  /* 0x00000004ff107899 */ /* 0x000fe40008011610 */
[----:B------:R-:W-:Y:S02]  /*3ff0*/  ULOP3.LUT UR9, UR9, 0x3fff, URZ, 0xc0, !UPT ;  /* 0x00003fff09097892 */ /* 0x000fe4000f8ec0ff */
[----:B------:R-:W-:Y:S02]  /*4000*/  ULOP3.LUT UR16, UR16, 0x3fff, URZ, 0xc0, !UPT ;  /* 0x00003fff10107892 */ /* 0x000fe4000f8ec0ff */
[----:B------:R-:W-:Y:S02]  /*4010*/  ULOP3.LUT UR9, UR9, 0x10000, URZ, 0xfc, !UPT ;  /* 0x0001000009097892 */ /* 0x000fe4000f8efcff */
[----:B--2---:R-:W-:-:S04]  /*4020*/  UIADD3 UR4, UPT, UPT, UR4, 0x1f, URZ ;  /* 0x0000001f04047890 */ /* 0x004fc8000fffe0ff */
[----:B------:R-:W-:-:S04]  /*4030*/  USHF.R.S32.HI UR7, URZ, 0x1f, UR4 ;  /* 0x0000001fff077899 */ /* 0x000fc80008011404 */
[----:B------:R-:W-:-:S03]  /*4040*/  ULEA.HI UR7, UR7, UR4, URZ, 0x5 ;  /* 0x0000000407077291 */ /* 0x000fc6000f8f28ff */
[----:B------:R-:W2:Y:S01]  /*4050*/  LDCU UR4, c[0x0][0x390] ;  /* 0x00007200ff0477ac */ /* 0x000ea20008000800 */
[----:B------:R-:W-:-:S04]  /*4060*/  USHF.R.S32.HI UR7, URZ, 0x5, UR7 ;  /* 0x00000005ff077899 */ /* 0x000fc80008011407 */
[----:B------:R-:W-:Y:S02]  /*4070*/  UIMAD UR7, UR7, UR5, URZ ;  /* 0x00000005070772a4 */ /* 0x000fe4000f8e02ff */
[----:B------:R-:W-:-:S04]  /*4080*/  UIADD3 UR5, UPT, UPT, UR6, 0x1e8, URZ ;  /* 0x000001e806057890 */ /* 0x000fc8000fffe0ff */
[----:B------:R-:W-:Y:S01]  /*4090*/  UPRMT UR5, URZ, 0x654, UR5 ;  /* 0x00000654ff057896 */ /* 0x000fe20008000005 */
[C---:B-1----:R-:W-:Y:S01]  /*40a0*/  VIADD R3, R9.reuse, 0x40 ;  /* 0x0000004009037836 */ /* 0x042fe20000000000 */
[----:B------:R-:W-:Y:S01]  /*40b0*/  LOP3.LUT R2, R9, 0xffff, RZ, 0xc0, !PT ;  /* 0x0000ffff09027812 */ /* 0x000fe200078ec0ff */
[----:B--2---:R-:W-:-:S03]  /*40c0*/  UIMAD UR4, UR7, UR4, URZ ;  /* 0x00000004070472a4 */ /* 0x004fc6000f8e02ff */
[----:B------:R-:W-:Y:S01]  /*40d0*/  LOP3.LUT R3, R3, 0xffff, RZ, 0xc0, !PT ;  /* 0x0000ffff03037812 */ /* 0x000fe200078ec0ff */
[----:B------:R-:W-:Y:S02]  /*40e0*/  UIADD3 UR15, UPT, UPT, UR4, -0x1, URZ ;  /* 0xffffffff040f7890 */ /* 0x000fe4000fffe0ff */
[----:B------:R-:W-:Y:S02]  /*40f0*/  UISETP.GE.AND UP2, UPT, UR4, 0x1, UPT ;  /* 0x000000010400788c */ /* 0x000fe4000bf46270 */
[----:B------:R1:W-:Y:S02]  /*4100*/  STL.64 [R1], R2 ;  /* 0x0000000201007387 */ /* 0x0003e40000100a00 */
[----:B-1----:R-:W-:-:S07]  /*4110*/  CS2R R2, SRZ ;  /* 0x0000000000027805 */ /* 0x002fce000001ff00 */
.L_x_76:
[----:B-1----:R-:W-:-:S04]  /*4120*/  SHF.L.U32 R5, R3, 0x1f, RZ ;  /* 0x0000001f03057819 */ /* 0x002fc800000006ff */
[----:B------:R-:W1:Y:S02]  /*4130*/  SYNCS.PHASECHK.TRANS64.TRYWAIT P0, [UR6+0x1e0], R5 ;  /* 0x0001e005ff0075a7 */ /* 0x000e640008001106 */
[----:B-12---:R-:W-:Y:S05]  /*4140*/  @!P0 BRA `(.L_x_70) ;  /* 0x0000004800288947 */ /* 0x006fea0003800000 */
.L_x_189:
[----:B-1----:R-:W1:Y:S01]  /*4150*/  LDS.128 R4, [UR6+0x220] ;  /* 0x00022006ff047984 */ /* 0x002e620008000c00 */
[----:B------:R-:W-:Y:S01]  /*4160*/  ULEA UR8, UR14, UR6, 0x3 ;  /* 0x000000060e087291 */ /* 0x000fe2000f8e18ff */
[----:B------:R-:W-:Y:S01]  /*4170*/  SHF.L.U32 R0, R8, 0x1f, RZ ;  /* 0x0000001f08007819 */ /* 0x000fe200000006ff */
[----:B------:R-:W-:Y:S01]  /*4180*/  @!PT LDS RZ, [RZ] ;  /* 0x00000000fffff984 */ /* 0x000fe20000000800 */
[----:B------:R-:W-:Y:S01]  /*4190*/  @!PT LDS RZ, [RZ] ;  /* 0x00000000fffff984 */ /* 0x000fe20000000800 */
[----:B------:R-:W-:Y:S01]  /*41a0*/  @!PT LDS RZ, [RZ] ;  /* 0x00000000fffff984 */ /* 0x000fe20000000800 */
[----:B------:R-:W-:Y:S01]  /*41b0*/  @!PT LDS RZ, [RZ] ;  /* 0x00000000fffff984 */ /* 0x000fe20000000800 */
[----:B------:R2:W-:Y:S06]  /*41c0*/  MEMBAR.ALL.CTA ;  /* 0x0000000000007992 */ /* 0x0005ec0000008000 */
[----:B--2---:R-:W2:Y:S02]  /*41d0*/  FENCE.VIEW.ASYNC.S ;  /* 0x00000000000073c6 */ /* 0x004ea40000000000 */
[----:B--2---:R-:W-:Y:S01]  /*41e0*/  SYNCS.ARRIVE.TRANS64.RED.A1T0 RZ, [UR5], RZ ;  /* 0x000000ffffff79a7 */ /* 0x004fe20008100405 */
[----:B------:R-:W2:Y:S01]  /*41f0*/  SYNCS.PHASECHK.TRANS64.TRYWAIT P0, [UR8+0x200], R0 ;  /* 0x00020000ff0075a7 */ /* 0x000ea20008001108 */
[----:B-1----:R-:W-:Y:S01]  /*4200*/  LOP3.LUT P2, RZ, R6, 0x1, RZ, 0xc0, !PT ;  /* 0x0000000106ff7812 */ /* 0x002fe2000784c0ff */
[----:B--2---:R-:W-:-:S12]  /*4210*/  @!P0 BRA `(.L_x_71) ;  /* 0x00000048000c8947 */ /* 0x004fd80003800000 */
.L_x_191:
[----:B------:R-:W-:Y:S05]  /*4220*/  BRA.U !UP2, `(.L_x_72) ;  /* 0x000000010ac47547 */ /* 0x000fea000b800000 */
[----:B-1----:R-:W-:Y:S01]  /*4230*/  IMAD.U32 R0, RZ, RZ, UR14 ;  /* 0x0000000eff007e24 */ /* 0x002fe2000f8e00ff */
[----:B------:R-:W-:-:S04]  /*4240*/  ULEA UR4, UR13, UR6, 0x3 ;  /* 0x000000060d047291 */ /* 0x000fc8000f8e18ff */
[----:B------:R-:W-:Y:S02]  /*4250*/  LEA R4, R0, R1, 0x2 ;  /* 0x0000000100047211 */ /* 0x000fe400078e10ff */
[----:B------:R-:W-:-:S04]  /*4260*/  SHF.L.U32 R0, R2, 0x1f, RZ ;  /* 0x0000001f02007819 */ /* 0x000fc800000006ff */
[----:B------:R-:W5:Y:S01]  /*4270*/  LDL R4, [R4] ;  /* 0x0000000004047983 */ /* 0x000f620000100800 */
[----:B------:R1:W2:Y:S01]  /*4280*/  SYNCS.PHASECHK.TRANS64.TRYWAIT P1, [UR4], R0 ;  /* 0x00000000ff0075a7 */ /* 0x0002a20008021104 */
[----:B------:R-:W-:Y:S01]  /*4290*/  UPLOP3.LUT UP3, UPT, UPT, UPT, UPT, 0x40, 0x4 ;  /* 0x000000000004789c */ /* 0x000fe20003f6e870 */
[----:B------:R-:W-:Y:S01]  /*42a0*/  UMOV UR12, UR15 ;  /* 0x0000000f000c7c82 */ /* 0x000fe20008000000 */
[----:B------:R-:W-:-:S09]  /*42b0*/  UMOV UR11, UR13 ;  /* 0x0000000d000b7c82 */ /* 0x000fd20008000000 */
.L_x_75:
[----:B------:R-:W-:Y:S01]  /*42c0*/  ULEA UR7, UR11, UR6, 0x3 ;  /* 0x000000060b077291 */ /* 0x000fe2000f8e18ff */
[----:B-12-4-:R-:W-:Y:S11]  /*42d0*/  @P1 BRA `(.L_x_73) ;  /* 0x00000000000c1947 */ /* 0x016ff60003800000 */
[----:B------:R-:W-:Y:S04]  /*42e0*/  SHF.L.U32 R5, R2, 0x1f, RZ ;  /* 0x0000001f02057819 */ /* 0x000fe800000006ff */
[----:B------:R-:W2:Y:S02]  /*42f0*/  SYNCS.PHASECHK.TRANS64.TRYWAIT P0, [UR7], R5 ;  /* 0x00000005ff0075a7 */ /* 0x000ea40008001107 */
[----:B--2---:R-:W-:Y:S05]  /*4300*/  @!P0 BRA `(.L_x_74) ;  /* 0x0000004400e88947 */ /* 0x004fea0003800000 */
.L_x_73:
[----:B------:R-:W-:Y:S01]  /*4310*/  UISETP.NE.AND UP0, UPT, UR12, URZ, UPT ;  /* 0x000000ff0c00728c */ /* 0x000fe2000bf05270 */
[----:B------:R-:W-:Y:S01]  /*4320*/  PLOP3.LUT P1, PT, PT, PT, PT, 0x80, 0x8 ;  /* 0x000000000008781c */ /* 0x000fe20003f2f070 */
[----:B------:R-:W-:Y:S02]  /*4330*/  UIADD3 UR13, UPT, UPT, UR11, 0x1, URZ ;  /* 0x000000010b0d7890 */ /* 0x000fe4000fffe0ff */
[----:B------:R-:W-:Y:S02]  /*4340*/  ULEA UR22, UR11, UR16, 0x8 ;  /* 0x000000100b167291 */ /* 0x000fe4000f8e40ff */
[----:B------:R-:W-:Y:S01]  /*4350*/  UISETP.NE.AND UP1, UPT, UR13, 0x1a, UPT ;  /* 0x0000001a0d00788c */ /* 0x000fe2000bf25270 */
[----:B------:R-:W-:Y:S01]  /*4360*/  PLOP3.LUT P0, PT, PT, PT, UP0, 0x80, 0x8 ;  /* 0x000000000008781c */ /* 0x000fe20003f0f008 */
[----:B------:R-:W-:Y:S02]  /*4370*/  ULEA UR24, UR11, UR9, 0x8 ;  /* 0x000000090b187291 */ /* 0x000fe4000f8e40ff */
[----:B------:R-:W-:Y:S02]  /*4380*/  USEL UR10, URZ, 0x1, UP1 ;  /* 0x00000001ff0a7887 */ /* 0x000fe40008800000 */
[----:B------:R-:W-:Y:S02]  /*4390*/  USEL UR13, UR13, URZ, UP1 ;  /* 0x000000ff0d0d7287 */ /* 0x000fe40008800000 */
[----:B------:R-:W-:Y:S02]  /*43a0*/  UIADD3 UR26, UPT, UPT, UR22, 0x80, URZ ;  /* 0x00000080161a7890 */ /* 0x000fe4000fffe0ff */
[----:B------:R-:W-:Y:S01]  /*43b0*/  @UP0 ULEA UR4, UR13, UR6, 0x3 ;  /* 0x000000060d040291 */ /* 0x000fe2000f8e18ff */
[----:B------:R-:W-:Y:S01]  /*43c0*/  LOP3.LUT R2, R2, UR10, RZ, 0x3c, !PT ;  /* 0x0000000a02027c12 */ /* 0x000fe2000f8e3cff */
[----:B------:R-:W-:Y:S02]  /*43d0*/  UIADD3 UR28, UPT, UPT, UR24, 0x2, URZ ;  /* 0x00000002181c7890 */ /* 0x000fe4000fffe0ff */
[----:B------:R-:W-:Y:S01]  /*43e0*/  UIADD3 UR17, UPT, UPT, UR7, 0xd0, URZ ;  /* 0x000000d007117890 */ /* 0x000fe2000fffe0ff */
[----:B-1----:R-:W-:Y:S01]  /*43f0*/  @P0 SHF.L.U32 R0, R2, 0x1f, RZ ;  /* 0x0000001f02000819 */ /* 0x002fe200000006ff */
[----:B------:R-:W-:Y:S01]  /*4400*/  UIADD3 UR7, UPT, UPT, UR12, 0x1, URZ ;  /* 0x000000010c077890 */ /* 0x000fe2000fffe0ff */
[----:B------:R-:W-:Y:S02]  /*4410*/  UMOV UR23, 0x40004040 ;  /* 0x4000404000177882 */ /* 0x000fe40000000000 */
[----:B------:R4:W1:Y:S01]  /*4420*/  @P0 SYNCS.PHASECHK.TRANS64.TRYWAIT P1, [UR4], R0 ;  /* 0x00000000ff0005a7 */ /* 0x0008620008021104 */
[----:B------:R-:W-:Y:S11]  /*4430*/  ELECT P0, URZ, PT ;  /* 0x0000000000ff782f */ /* 0x000ff60003800000 */
[----:B------:R-:W-:Y:S02]  /*4440*/  @!UPT UIADD3 URZ, UPT, UPT, URZ, URZ, URZ ;  /* 0x000000fffffff290 */ /* 0x000fe4000fffe0ff */
[C---:B-----5:R-:W-:Y:S02]  /*4450*/  @P0 R2UR.BROADCAST UR10, R4.reuse ;  /* 0x00000000040a02ca */ /* 0x060fe400008e0000 */
[----:B------:R-:W-:Y:S11]  /*4460*/  ELECT P0, URZ, PT ;  /* 0x0000000000ff782f */ /* 0x000ff60003800000 */
[----:B------:R-:W-:Y:S02]  /*4470*/  @!UPT UIADD3 URZ, UPT, UPT, URZ, URZ, URZ ;  /* 0x000000fffffff290 */ /* 0x000fe4000fffe0ff */
[----:B------:R-:W-:Y:S01]  /*4480*/  @P0 R2UR.BROADCAST UR4, R4 ;  /* 0x00000000040402ca */ /* 0x000fe200008e0000 */
[----:B------:R-:W-:Y:S02]  /*4490*/  UISETP.GT.U32.AND UP0, UPT, UR7, 0x1, UPT ;  /* 0x000000010700788c */ /* 0x000fe4000bf04070 */
[----:B------:R-:W-:Y:S01]  /*44a0*/  UIADD3 UR12, UPT, UPT, UR12, -0x1, URZ ;  /* 0xffffffff0c0c7890 */ /* 0x000fe2000fffe0ff */
[----:B------:R-:W-:Y:S01]  /*44b0*/  UMOV UR25, 0x80004020 ;  /* 0x8000402000197882 */ /* 0x000fe20000000000 */
[----:B------:R-:W-:Y:S01]  /*44c0*/  UMOV UR27, 0x40004040 ;  /* 0x40004040001b7882 */ /* 0x000fe20000000000 */
[----:B------:R-:W-:Y:S01]  /*44d0*/  UMOV UR29, 0x80004020 ;  /* 0x80004020001d7882 */ /* 0x000fe20000000000 */
[----:B------:R-:W-:Y:S01]  /*44e0*/  UMOV UR11, UR13 ;  /* 0x0000000d000b7c82 */ /* 0x000fe20008000000 */
[----:B------:R4:W-:Y:S01]  /*44f0*/  UTCHMMA gdesc[UR24], gdesc[UR22], tmem[UR10], tmem[UR20], idesc[UR21], UP3 ;  /* 0x00ff1416180075ea */ /* 0x0009e2000980000a */
[----:B------:R-:W-:Y:S04]  /*4500*/  UPLOP3.LUT UP3, UPT, UPT, UPT, UPT, 0x80, 0x8 ;  /* 0x000000000008789c */ /* 0x000fe80003f6f070 */
[----:B------:R4:W-:Y:S01]  /*4510*/  UTCHMMA gdesc[UR28], gdesc[UR26], tmem[UR4], tmem[UR18], idesc[UR19], UPT ;  /* 0x00ff121a1c0075ea */ /* 0x0009e2000b800004 */
[----:B------:R4:W-:Y:S01]  /*4520*/  UTCBAR [UR17], URZ ;  /* 0x000000ff110073e9 */ /* 0x0009e200080000ff */
[----:B------:R-:W-:Y:S05]  /*4530*/  BRA.U UP0, `(.L_x_75) ;  /* 0xfffffffd00607547 */ /* 0x000fea000b83ffff */
.L_x_72:
[----:B------:R-:W-:Y:S01]  /*4540*/  UIADD3 UR14, UPT, UPT, UR14, 0x1, URZ ;  /* 0x000000010e0e7890 */ /* 0x000fe2000fffe0ff */
[----:B------:R-:W-:Y:S01]  /*4550*/  LOP3.LUT R3, R3, 0x1, RZ, 0x3c, !PT ;  /* 0x0000000103037812 */ /* 0x000fe200078e3cff */
[----:B------:R-:W-:Y:S02]  /*4560*/  UIADD3 UR8, UPT, UPT, UR8, 0x1f0, URZ ;  /* 0x000001f008087890 */ /* 0x000fe4000fffe0ff */
[----:B------:R-:W-:-:S04]  /*4570*/  UISETP.NE.AND UP0, UPT, UR14, 0x2, UPT ;  /* 0x000000020e00788c */ /* 0x000fc8000bf05270 */
[----:B----4-:R-:W-:Y:S02]  /*4580*/  USEL UR4, URZ, 0x1, UP0 ;  /* 0x00000001ff047887 */ /* 0x010fe40008000000 */
[----:B------:R-:W-:Y:S01]  /*4590*/  USEL UR14, UR14, URZ, UP0 ;  /* 0x000000ff0e0e7287 */ /* 0x000fe20008000000 */
[----:B------:R2:W-:Y:S03]  /*45a0*/  UTCBAR [UR8], URZ ;  /* 0x000000ff080073e9 */ /* 0x0005e600080000ff */
[----:B------:R-:W-:Y:S01]  /*45b0*/  LOP3.LUT R8, R8, UR4, RZ, 0x3c, !PT ;  /* 0x0000000408087c12 */ /* 0x000fe2000f8e3cff */
[----:B------:R-:W-:Y:S07]  /*45c0*/  @P2 BRA `(.L_x_76) ;  /* 0xfffffff800d42947 */ /* 0x000fee000383ffff */
[----:B------:R-:W4:Y:S01]  /*45d0*/  S2UR UR4, SR_CgaCtaId ;  /* 0x00000000000479c3 */ /* 0x000f220000008800 */
[----:B------:R-:W-:Y:S01]  /*45e0*/  ELECT P0, URZ, PT ;  /* 0x0000000000ff782f */ /* 0x000fe20003800000 */
[----:B-1----:R-:W-:Y:S01]  /*45f0*/  IMAD.MOV.U32 R0, RZ, RZ, 0x1 ;  /* 0x00000001ff007424 */ /* 0x002fe200078e00ff */
[----:B------:R-:W-:Y:S01]  /*4600*/  UIADD3 UR6, UPT, UPT, UR6, 0x200, URZ ;  /* 0x0000020006067890 */ /* 0x000fe2000fffe0ff */
[----:B------:R-:W-:Y:S01]  /*4610*/  SHF.L.U32 R3, R8, 0x1f, RZ ;  /* 0x0000001f08037819 */ /* 0x000fe200000006ff */
[----:B------:R-:W-:-:S03]  /*4620*/  UMOV UR5, 0x40 ;  /* 0x0000004000057882 */ /* 0x000fc60000000000 */
[----:B------:R-:W-:Y:S01]  /*4630*/  UVIRTCOUNT.DEALLOC.SMPOOL 0x80 ;  /* 0x000000800000784c */ /* 0x000fe20000000000 */
[----:B----4-:R-:W-:Y:S02]  /*4640*/  ULEA UR4, UR4, UR5, 0x18 ;  /* 0x0000000504047291 */ /* 0x010fe4000f8ec0ff */
[----:B------:R-:W-:-:S07]  /*4650*/  ULEA UR5, UR14, UR6, 0x3 ;  /* 0x000000060e057291 */ /* 0x000fce000f8e18ff */
[----:B------:R1:W-:Y:S02]  /*4660*/  @P0 STS.U8 [UR4+0x1c], R0 ;  /* 0x00001c00ff000988 */ /* 0x0003e40008000004 */
[----:B------:R-:W4:Y:S02]  /*4670*/  SYNCS.PHASECHK.TRANS64.TRYWAIT P0, [UR5], R3 ;  /* 0x00000003ff0075a7 */ /* 0x000f240008001105 */
[----:B-1--4-:R-:W-:Y:S05]  /*4680*/  @!P0 BRA `(.L_x_77) ;  /* 0x0000004400208947 */ /* 0x012fea0003800000 */
.L_x_194:
[----:B------:R-:W-:-:S04]  /*4690*/  UIADD3 UR7, UPT, UPT, UR14, 0x1, URZ ;  /* 0x000000010e077890 */ /* 0x000fc8000fffe0ff */
[----:B------:R-:W-:-:S04]  /*46a0*/  UISETP.NE.AND UP0, UPT, UR7, 0x2, UPT ;  /* 0x000000020700788c */ /* 0x000fc8000bf05270 */
[----:B------:R-:W-:Y:S02]  /*46b0*/  USEL UR5, URZ, 0x1, UP0 ;  /* 0x00000001ff057887 */ /* 0x000fe40008000000 */
[----:B------:R-:W-:-:S04]  /*46c0*/  USEL UR7, UR7, URZ, UP0 ;  /* 0x000000ff07077287 */ /* 0x000fc80008000000 */
[----:B------:R-:W-:Y:S01]  /*46d0*/  ULEA UR7, UR7, UR6, 0x3 ;  /* 0x0000000607077291 */ /* 0x000fe2000f8e18ff */
[----:B-1----:R-:W-:-:S04]  /*46e0*/  LOP3.LUT R3, R8, UR5, RZ, 0x3c, !PT ;  /* 0x0000000508037c12 */ /* 0x002fc8000f8e3cff */
[----:B------:R-:W-:-:S04]  /*46f0*/  SHF.L.U32 R3, R3, 0x1f, RZ ;  /* 0x0000001f03037819 */ /* 0x000fc800000006ff */
[----:B------:R-:W1:Y:S02]  /*4700*/  SYNCS.PHASECHK.TRANS64.TRYWAIT P0, [UR7], R3 ;  /* 0x00000003ff0075a7 */ /* 0x000e640008001107 */
[----:B-1----:R-:W-:Y:S05]  /*4710*/  @!P0 BRA `(.L_x_78) ;  /* 0x0000004400148947 */ /* 0x002fea0003800000 */
.L_x_196:
[----:B------:R-:W-:Y:S01]  /*4720*/  NOP ;  /* 0x0000000000007918 */ /* 0x000fe20000000000 */
[----:B-1----:R-:W1:Y:S01]  /*4730*/  LDS R0, [UR4+0x14] ;  /* 0x00001404ff007984 */ /* 0x002e620008000800 */
[----:B------:R-:W-:Y:S01]  /*4740*/  LOP3.LUT R2, R9, 0xffff, RZ, 0xc0, !PT ;  /* 0x0000ffff09027812 */ /* 0x000fe200078ec0ff */
[----:B------:R-:W-:Y:S02]  /*4750*/  IMAD.MOV.U32 R3, RZ, RZ, 0xffff ;  /* 0x0000ffffff037424 */ /* 0x000fe400078e00ff */
[----:B------:R-:W-:Y:S01]  /*4760*/  IMAD.MOV.U32 R5, RZ, RZ, 0x1 ;  /* 0x00000001ff057424 */ /* 0x000fe200078e00ff */
[----:B------:R-:W-:-:S04]  /*4770*/  SHF.R.U32.HI R2, RZ, 0x5, R2 ;  /* 0x00000005ff027819 */ /* 0x000fc80000011602 */
[-C--:B------:R-:W-:Y:S02]  /*4780*/  SHF.L.U32 R3, R3, R2.reuse, RZ ;  /* 0x0000000203037219 */ /* 0x080fe400000006ff */
[----:B------:R-:W-:Y:S02]  /*4790*/  SHF.L.U32 R5, R5, R2, RZ ;  /* 0x0000000205057219 */ /* 0x000fe400000006ff */
[----:B-1----:R-:W-:-:S04]  /*47a0*/  LOP3.LUT R0, R0, R3, RZ, 0xc0, !PT ;  /* 0x0000000300007212 */ /* 0x002fc800078ec0ff */
[----:B------:R-:W-:-:S13]  /*47b0*/  ISETP.NE.AND P0, PT, R0, R3, PT ;  /* 0x000000030000720c */ /* 0x000fda0003f05270 */
[----:B------:R-:W-:Y:S05]  /*47c0*/  @P0 BRA `(.L_x_79) ;  /* 0x00000000005c0947 */ /* 0x000fea0003800000 */
[----:B------:R-:W1:Y:S02]  /*47d0*/  LDS R0, [UR4+0x18] ;  /* 0x00001804ff007984 */ /* 0x000e640008000800 */
[----:B-1----:R-:W-:-:S04]  /*47e0*/  LOP3.LUT R0, R0, R5, RZ, 0xc0, !PT ;  /* 0x0000000500007212 */ /* 0x002fc800078ec0ff */
[----:B------:R-:W-:-:S13]  /*47f0*/  ISETP.NE.AND P0, PT, R0, R5, PT ;  /* 0x000000050000720c */ /* 0x000fda0003f05270 */
[----:B------:R-:W-:Y:S05]  /*4800*/  @P0 BRA `(.L_x_80) ;  /* 0x0000000000400947 */ /* 0x000fea0003800000 */
[----:B--2---:R-:W-:Y:S01]  /*4810*/  R2UR UR8, R3 ;  /* 0x00000000030872ca */ /* 0x004fe200000e0000 */
[----:B------:R-:W1:Y:S01]  /*4820*/  S2R R2, SR_LANEID ;  /* 0x0000000000027919 */ /* 0x000e620000000000 */
[----:B------:R-:W-:Y:S01]  /*4830*/  LOP3.LUT R5, RZ, R5, RZ, 0x33, !PT ;  /* 0x00000005ff057212 */ /* 0x000fe200078e33ff */
[----:B------:R-:W-:Y:S02]  /*4840*/  VOTEU.ANY UR7, UPT, PT ;  /* 0x0000000000077886 */ /* 0x000fe400038e0100 */
[----:B------:R-:W-:Y:S01]  /*4850*/  UFLO.U32 UR7, UR7 ;  /* 0x00000007000772bd */ /* 0x000fe200080e0000 */
[----:B------:R-:W2:Y:S07]  /*4860*/  REDUX UR5, R5 ;  /* 0x00000000050573c4 */ /* 0x000eae0000000000 */
[----:B------:R-:W-:-:S06]  /*4870*/  ULOP3.LUT UR8, URZ, UR8, URZ, 0x33, !UPT ;  /* 0x00000008ff087292 */ /* 0x000fcc000f8e33ff */
[----:B------:R-:W-:-:S04]  /*4880*/  IMAD.U32 R0, RZ, RZ, UR8 ;  /* 0x00000008ff007e24 */ /* 0x000fc8000f8e00ff */
[----:B------:R-:W4:Y:S02]  /*4890*/  REDUX UR6, R0 ;  /* 0x00000000000673c4 */ /* 0x000f240000000000 */
[----:B------:R1:W-:Y:S02]  /*48a0*/  UTCATOMSWS.AND URZ, UR8 ;  /* 0x0000000800ff79e3 */ /* 0x0003e40008000000 */
[----:B-1----:R-:W-:Y:S01]  /*48b0*/  ISETP.EQ.U32.AND P0, PT, R2, UR7, PT ;  /* 0x0000000702007c0c */ /* 0x002fe2000bf02070 */
[----:B--2---:R-:W-:Y:S02]  /*48c0*/  IMAD.U32 R2, RZ, RZ, UR5 ;  /* 0x00000005ff027e24 */ /* 0x004fe4000f8e00ff */
[----:B----4-:R-:W-:-:S10]  /*48d0*/  IMAD.U32 R3, RZ, RZ, UR6 ;  /* 0x00000006ff037e24 */ /* 0x010fd4000f8e00ff */
[----:B------:R1:W-:Y:S04]  /*48e0*/  @P0 ATOMS.AND RZ, [UR4+0x14], R3 ;  /* 0x00001403ffff098c */ /* 0x0003e8000a800004 */
[----:B------:R1:W-:Y:S01]  /*48f0*/  @P0 ATOMS.AND RZ, [UR4+0x18], R2 ;  /* 0x00001802ffff098c */ /* 0x0003e2000a800004 */
[----:B------:R-:W-:Y:S05]  /*4900*/  BRA `(.L_x_81) ;  /* 0x0000000000147947 */ /* 0x000fea0003800000 */
.L_x_80:
[----:B------:R-:W-:Y:S02]  /*4910*/  MOV R2, 0x4930 ;  /* 0x0000493000027802 */ /* 0x000fe40000000f00 */
[----:B--23-5:R-:W-:Y:S05]  /*4920*/  CALL.REL.NOINC `($__internal_0_$__cuda_sm10x_tcgen05_guardrail_trap_col_being_dealloced_not_returned_by_alloc) ;  /* 0x0000004400887944 */ /* 0x02cfea0003c00000 */
[----:B------:R-:W-:Y:S05]  /*4930*/  BRA `(.L_x_81) ;  /* 0x0000000000087947 */ /* 0x000fea0003800000 */
.L_x_79:
[----:B------:R-:W-:Y:S02]  /*4940*/  MOV R2, 0x4960 ;  /* 0x0000496000027802 */ /* 0x000fe40000000f00 */
[----:B--23-5:R-:W-:Y:S05]  /*4950*/  CALL.REL.NOINC `($__internal_2_$__cuda_sm10x_tcgen05_guardrail_trap_unallocated_columns_being_dealloced) ;  /* 0x0000004400947944 */ /* 0x02cfea0003c00000 */
.L_x_81:
[----:B------:R-:W-:Y:S01]  /*4960*/  NOP ;  /* 0x0000000000007918 */ /* 0x000fe20000000000 */
[----:B------:R-:W-:Y:S05]  /*4970*/  EXIT ;  /* 0x000000000000794d */ /* 0x000fea0003800000 */
.L_x_65:
[----:B------:R-:W-:-:S09]  /*4980*/  UISETP.NE.OR UP1, UPT, UR6, 0x3, !UP1 ;  /* 0x000000030600788c */ /* 0x000fd2000cf25670 */
[----:B------:R-:W-:Y:S05]  /*4990*/  BRA.U UP1, `(.L_x_82) ;  /* 0x0000000d01e87547 */ /* 0x000fea000b800000 */
[----:B------:R-:W1:Y:S01]  /*49a0*/  LDC.64 R8, c[0x0][0x888] ;  /* 0x00022200ff087b82 */ /* 0x000e620000000a00 */
[----:B------:R-:W-:Y:S01]  /*49b0*/  UMOV UR7, 0x400 ;  /* 0x0000040000077882 */ /* 0x000fe20000000000 */
[----:B------:R-:W-:Y:S01]  /*49c0*/  IMAD.MOV.U32 R40, RZ, RZ, 0x1 ;  /* 0x00000001ff287424 */ /* 0x000fe200078e00ff */
[----:B------:R-:W-:Y:S01]  /*49d0*/  ULEA UR7, UR45, UR7, 0x18 ;  /* 0x000000072d077291 */ /* 0x000fe2000f8ec0ff */
[----:B------:R-:W-:Y:S01]  /*49e0*/  IMAD.MOV.U32 R36, RZ, RZ, RZ ;  /* 0x000000ffff247224 */ /* 0x000fe200078e00ff */
[----:B------:R-:W-:Y:S02]  /*49f0*/  UPLOP3.LUT UP0, UPT, UPT, UPT, UPT, 0x40, 0x4 ;  /* 0x000000000004789c */ /* 0x000fe40003f0e870 */
[----:B------:R-:W-:Y:S01]  /*4a00*/  UIADD3 UR6, UPT, UPT, UR7, 0x1e8, URZ ;  /* 0x000001e807067890 */ /* 0x000fe2000fffe0ff */
[----:B-----5:R-:W2:Y:S01]  /*4a10*/  LDC.64 R32, c[0x0][0x988] ;  /* 0x00026200ff207b82 */ /* 0x020ea20000000a00 */
[----:B------:R-:W-:Y:S02]  /*4a20*/  UMOV UR18, URZ ;  /* 0x000000ff00127c82 */ /* 0x000fe40008000000 */
[----:B------:R-:W-:-:S05]  /*4a30*/  UPRMT UR6, URZ, 0x654, UR6 ;  /* 0x00000654ff067896 */ /* 0x000fca0008000006 */
[----:B------:R-:W4:Y:S08]  /*4a40*/  LDC.64 R24, c[0x0][0x980] ;  /* 0x00026000ff187b82 */ /* 0x000f300000000a00 */
[----:B------:R-:W3:Y:S01]  /*4a50*/  LDC R0, c[0x0][0xb30] ;  /* 0x0002cc00ff007b82 */ /* 0x000ee20000000800 */
[----:B-1----:R-:W-:-:S04]  /*4a60*/  ISETP.NE.U32.AND P0, PT, R8, RZ, PT ;  /* 0x000000ff0800720c */ /* 0x002fc80003f05070 */
[----:B------:R-:W-:-:S03]  /*4a70*/  ISETP.NE.AND.EX P0, PT, R9, RZ, PT, P0 ;  /* 0x000000ff0900720c */ /* 0x000fc60003f05300 */
[----:B------:R-:W1:Y:S01]  /*4a80*/  LDC R37, c[0x0][0x370] ;  /* 0x0000dc00ff257b82 */ /* 0x000e620000000800 */
[C---:B--2---:R-:W-:Y:S02]  /*4a90*/  ISETP.NE.AND P2, PT, R33.reuse, 0x1, PT ;  /* 0x000000012100780c */ /* 0x044fe40003f45270 */
[----:B------:R-:W-:Y:S01]  /*4aa0*/  R2UR UR4, R33 ;  /* 0x00000000210472ca */ /* 0x000fe200000e0000 */
[----:B------:R-:W-:-:S04]  /*4ab0*/  IMAD.MOV.U32 R33, RZ, RZ, 0x1000 ;  /* 0x00001000ff217424 */ /* 0x000fc800078e00ff */
[----:B------:R-:W2:Y:S01]  /*4ac0*/  LDC R2, c[0x0][0xb0c] ;  /* 0x0002c300ff027b82 */ /* 0x000ea20000000800 */
[----:B----4-:R-:W-:Y:S01]  /*4ad0*/  R2UR UR5, R24 ;  /* 0x00000000180572ca */ /* 0x010fe200000e0000 */
[----:B------:R-:W-:-:S04]  /*4ae0*/  VOTEU.ANY UP3, P0 ;  /* 0x0000000000ff7886 */ /* 0x000fc80000060100 */
[----:B------:R-:W-:Y:S02]  /*4af0*/  VOTEU.ANY UP2, P2 ;  /* 0x0000000000ff7886 */ /* 0x000fe40001040100 */
[----:B------:R-:W4:Y:S01]  /*4b00*/  LDC R27, c[0x0][0xb20] ;  /* 0x0002c800ff1b7b82 */ /* 0x000f220000000800 */
[----:B---3--:R-:W-:-:S07]  /*4b10*/  ISETP.NE.AND P1, PT, R0, 0x1, PT ;  /* 0x000000010000780c */ /* 0x008fce0003f25270 */
[----:B------:R-:W3:Y:S08]  /*4b20*/  LDC.64 R38, c[0x0][0x348] ;  /* 0x0000d200ff267b82 */ /* 0x000ef00000000a00 */
[----:B------:R-:W1:Y:S08]  /*4b30*/  LDC.64 R20, c[0x0][0xb10] ;  /* 0x0002c400ff147b82 */ /* 0x000e700000000a00 */
[----:B------:R-:W1:Y:S08]  /*4b40*/  LDC.64 R6, c[0x0][0xb18] ;  /* 0x0002c600ff067b82 */ /* 0x000e700000000a00 */
[----:B------:R-:W1:Y:S08]  /*4b50*/  LDC.64 R4, c[0x0][0xb28] ;  /* 0x0002ca00ff047b82 */ /* 0x000e700000000a00 */
[----:B------:R-:W1:Y:S08]  /*4b60*/  LDC.64 R16, c[0x0][0x890] ;  /* 0x00022400ff107b82 */ /* 0x000e700000000a00 */
[----:B------:R-:W1:Y:S08]  /*4b70*/  LDC.64 R22, c[0x0][0x990] ;  /* 0x00026400ff167b82 */ /* 0x000e700000000a00 */
[----:B--234-:R-:W1:Y:S02]  /*4b80*/  LDC R34, c[0x0][0x374] ;  /* 0x0000dd00ff227b82 */ /* 0x01ce640000000800 */
.L_x_91:
[----:B------:R-:W-:Y:S04]  /*4b90*/  SHF.L.U32 R3, R36, 0x1f, RZ ;  /* 0x0000001f24037819 */ /* 0x000fe800000006ff */
[----:B--2---:R-:W2:Y:S02]  /*4ba0*/  SYNCS.PHASECHK.TRANS64.TRYWAIT P0, [UR7+0x1e0], R3 ;  /* 0x0001e003ff0075a7 */ /* 0x004ea40008001107 */
[----:B--2---:R-:W-:Y:S05]  /*4bb0*/  @!P0 BRA `(.L_x_83) ;  /* 0x0000004000048947 */ /* 0x004fea0003800000 */
.L_x_198:
[----:B------:R-:W3:Y:S01]  /*4bc0*/  LDS.128 R28, [UR7+0x220] ;  /* 0x00022007ff1c7984 */ /* 0x000ee20008000c00 */
[----:B------:R-:W-:Y:S01]  /*4bd0*/  ISETP.GE.AND P0, PT, R26, 0x1, PT ;  /* 0x000000011a00780c */ /* 0x000fe20003f06270 */
[----:B------:R-:W-:Y:S01]  /*4be0*/  @!PT LDS RZ, [RZ] ;  /* 0x00000000fffff984 */ /* 0x000fe20000000800 */
[----:B------:R-:W-:Y:S01]  /*4bf0*/  @!PT LDS RZ, [RZ] ;  /* 0x00000000fffff984 */ /* 0x000fe20000000800 */
[----:B------:R-:W-:Y:S01]  /*4c00*/  @!PT LDS RZ, [RZ] ;  /* 0x00000000fffff984 */ /* 0x000fe20000000800 */
[----:B------:R-:W-:Y:S01]  /*4c10*/  @!PT LDS RZ, [RZ] ;  /* 0x00000000fffff984 */ /* 0x000fe20000000800 */
[----:B------:R4:W-:Y:S06]  /*4c20*/  MEMBAR.ALL.CTA ;  /* 0x0000000000007992 */ /* 0x0009ec0000008000 */
[----:B----4-:R-:W4:Y:S02]  /*4c30*/  FENCE.VIEW.ASYNC.S ;  /* 0x00000000000073c6 */ /* 0x010f240000000000 */
[----:B----4-:R-:W-:Y:S01]  /*4c40*/  SYNCS.ARRIVE.TRANS64.RED.A1T0 RZ, [UR6], RZ ;  /* 0x000000ffffff79a7 */ /* 0x010fe20008100406 */
[----:B---3--:R-:W-:Y:S11]  /*4c50*/  LOP3.LUT P3, RZ, R30, 0x1, RZ, 0xc0, !PT ;  /* 0x000000011eff7812 */ /* 0x008ff6000786c0ff */
[----:B------:R-:W-:Y:S02]  /*4c60*/  @!UPT UIADD3 URZ, UPT, UPT, URZ, URZ, URZ ;  /* 0x000000fffffff290 */ /* 0x000fe4000fffe0ff */
[----:B------:R-:W-:Y:S02]  /*4c70*/  @P3 MOV R13, R28 ;  /* 0x0000001c000d3202 */ /* 0x000fe40000000f00 */
[----:B------:R-:W-:Y:S01]  /*4c80*/  @P3 LOP3.LUT R8, R29, 0xffff, RZ, 0xc0, !PT ;  /* 0x0000ffff1d083812 */ /* 0x000fe200078ec0ff */
[----:B------:R-:W-:Y:S06]  /*4c90*/  @!P0 BRA `(.L_x_84) ;  /* 0x0000000000a48947 */ /* 0x000fec0003800000 */
[----:B-1----:R-:W-:Y:S01]  /*4ca0*/  IMAD.HI.U32 R44, R34, R7, RZ ;  /* 0x00000007222c7227 */ /* 0x002fe200078e00ff */
[----:B------:R-:W-:Y:S02]  /*4cb0*/  ISETP.NE.AND P0, PT, R6, 0x1, PT ;  /* 0x000000010600780c */ /* 0x000fe40003f05270 */
[----:B------:R-:W-:Y:S01]  /*4cc0*/  ISETP.NE.AND P2, PT, R26, 0x1, PT ;  /* 0x000000011a00780c */ /* 0x000fe20003f45270 */
[-C--:B------:R-:W-:Y:S01]  /*4cd0*/  IMAD.HI.U32 R42, R37, R20.reuse, RZ ;  /* 0x00000014252a7227 */ /* 0x080fe200078e00ff */
[----:B------:R-:W-:Y:S02]  /*4ce0*/  SHF.R.U32.HI R41, RZ, R27, R44 ;  /* 0x0000001bff297219 */ /* 0x000fe4000001162c */
[----:B------:R-:W-:Y:S01]  /*4cf0*/  ISETP.NE.AND P4, PT, R2, 0x1, PT ;  /* 0x000000010200780c */ /* 0x000fe20003f85270 */
[----:B------:R-:W-:Y:S01]  /*4d00*/  IMAD.HI.U32 R48, R8, R7, RZ ;  /* 0x0000000708307227 */ /* 0x000fe200078e00ff */
[----:B------:R-:W-:Y:S02]  /*4d10*/  SHF.R.U32.HI R42, RZ, R21, R42 ;  /* 0x00000015ff2a7219 */ /* 0x000fe4000001162a */
[----:B--2---:R-:W-:Y:S01]  /*4d20*/  SEL R3, R34, R41, !P0 ;  /* 0x0000002922037207 */ /* 0x004fe20004000000 */
[----:B------:R-:W-:Y:S01]  /*4d30*/  IMAD.HI.U32 R44, R13, R20, RZ ;  /* 0x000000140d2c7227 */ /* 0x000fe200078e00ff */
[----:B------:R-:W-:Y:S02]  /*4d40*/  SEL R11, R37, R42, !P4 ;  /* 0x0000002a250b7207 */ /* 0x000fe40006000000 */
[----:B------:R-:W-:Y:S01]  /*4d50*/  SHF.R.U32.HI R41, RZ, R27, R48 ;  /* 0x0000001bff297219 */ /* 0x000fe20000011630 */
[-C--:B------:R-:W-:Y:S01]  /*4d60*/  IMAD.HI.U32 R46, R3, R4.reuse, RZ ;  /* 0x00000004032e7227 */ /* 0x080fe200078e00ff */
[----:B------:R-:W-:Y:S02]  /*4d70*/  SHF.R.U32.HI R44, RZ, R21, R44 ;  /* 0x00000015ff2c7219 */ /* 0x000fe4000001162c */
[----:B------:R-:W-:Y:S01]  /*4d80*/  SEL R9, R8, R41, !P0 ;  /* 0x0000002908097207 */ /* 0x000fe20004000000 */
[-C--:B------:R-:W-:Y:S01]  /*4d90*/  IMAD.HI.U32 R42, R11, R4.reuse, RZ ;  /* 0x000000040b2a7227 */ /* 0x080fe200078e00ff */
[-C--:B------:R-:W-:Y:S03]  /*4da0*/  @P2 SHF.R.U32.HI R3, RZ, R5.reuse, R46 ;  /* 0x00000005ff032219 */ /* 0x080fe6000001162e */
[----:B------:R-:W-:Y:S01]  /*4db0*/  IMAD.HI.U32 R14, R9, R4, RZ ;  /* 0x00000004090e7227 */ /* 0x000fe200078e00ff */
[----:B------:R-:W-:Y:S03]  /*4dc0*/  @P2 SHF.R.U32.HI R11, RZ, R5, R42 ;  /* 0x00000005ff0b2219 */ /* 0x000fe6000001162a */
[C---:B------:R-:W-:Y:S01]  /*4dd0*/  IMAD R10, R26.reuse, R3, RZ ;  /* 0x000000031a0a7224 */ /* 0x040fe200078e02ff */
[----:B------:R-:W-:Y:S01]  /*4de0*/  SEL R3, R13, R44, !P4 ;  /* 0x0000002c0d037207 */ /* 0x000fe20006000000 */
[C---:B------:R-:W-:Y:S01]  /*4df0*/  IMAD R12, R26.reuse, R11, RZ ;  /* 0x0000000b1a0c7224 */ /* 0x040fe200078e02ff */
[-C--:B------:R-:W-:Y:S02]  /*4e00*/  SHF.R.U32.HI R14, RZ, R5.reuse, R14 ;  /* 0x00000005ff0e7219 */ /* 0x080fe4000001160e */
[C---:B------:R-:W-:Y:S02]  /*4e10*/  ISETP.GE.AND P0, PT, R9.reuse, R10, PT ;  /* 0x0000000a0900720c */ /* 0x040fe40003f06270 */
[----:B------:R-:W-:Y:S02]  /*4e20*/  SEL R15, R9, R14, !P2 ;  /* 0x0000000e090f7207 */ /* 0x000fe40005000000 */
[C---:B------:R-:W-:Y:S03]  /*4e30*/  ISETP.GE.OR P0, PT, R3.reuse, R12, P0 ;  /* 0x0000000c0300720c */ /* 0x040fe60000706670 */
[----:B------:R-:W-:Y:S04]  /*4e40*/  IMAD.MOV R14, RZ, RZ, -R15 ;  /* 0x000000ffff0e7224 */ /* 0x000fe800078e0a0f */
[----:B------:R-:W-:Y:S06]  /*4e50*/  IMAD R14, R26, R14, R9 ;  /* 0x0000000e1a0e7224 */ /* 0x000fec00078e0209 */
[C---:B------:R-:W-:Y:S05]  /*4e60*/  @!P0 IMAD.HI.U32 R10, R3.reuse, R4, RZ ;  /* 0x00000004030a8227 */ /* 0x040fea00078e00ff */
[----:B------:R-:W-:Y:S04]  /*4e70*/  @!P0 SHF.R.U32.HI R10, RZ, R5, R10 ;  /* 0x00000005ff0a8219 */ /* 0x000fe8000001160a */
[----:B------:R-:W-:Y:S01]  /*4e80*/  @!P0 SEL R0, R3, R10, !P2 ;  /* 0x0000000a03008207 */ /* 0x000fe20005000000 */
[----:B------:R-:W-:Y:S03]  /*4e90*/  IMAD.MOV R10, RZ, RZ, -R3 ;  /* 0x000000ffff0a7224 */ /* 0x000fe600078e0a03 */
[----:B------:R-:W-:Y:S01]  /*4ea0*/  @!P0 IADD3 R15, PT, PT, R15, -R0, RZ ;  /* 0x800000000f0f8210 */ /* 0x000fe20007ffe0ff */
[----:B------:R-:W-:Y:S01]  /*4eb0*/  @!P0 IMAD R0, R11, R14, R0 ;  /* 0x0000000e0b008224 */ /* 0x000fe200078e0200 */
[----:B------:R-:W-:Y:S01]  /*4ec0*/  IADD3 R11, PT, PT, -R9, RZ, RZ ;  /* 0x000000ff090b7210 */ /* 0x000fe20007ffe1ff */
[----:B------:R-:W-:Y:S02]  /*4ed0*/  IMAD R13, R2, R10, R13 ;  /* 0x0000000a020d7224 */ /* 0x000fe400078e020d */
[----:B------:R-:W-:Y:S02]  /*4ee0*/  @!P0 IMAD R9, R15, R26, R3 ;  /* 0x0000001a0f098224 */ /* 0x000fe400078e0203 */
[----:B------:R-:W-:Y:S02]  /*4ef0*/  @!P0 IMAD.MOV.U32 R3, RZ, RZ, R0 ;  /* 0x000000ffff038224 */ /* 0x000fe400078e0000 */
[----:B------:R-:W-:Y:S02]  /*4f00*/  IMAD R8, R6, R11, R8 ;  /* 0x0000000b06087224 */ /* 0x000fe400078e0208 */
[----:B------:R-:W-:Y:S02]  /*4f10*/  IMAD R13, R3, R2, R13 ;  /* 0x00000002030d7224 */ /* 0x000fe400078e020d */
[----:B------:R-:W-:Y:S02]  /*4f20*/  IMAD R8, R9, R6, R8 ;  /* 0x0000000609087224 */ /* 0x000fe400078e0208 */
.L_x_84:
[----:B------:R-:W-:Y:S05]  /*4f30*/  BRA.U UP0, `(.L_x_85) ;  /* 0x0000000100107547 */ /* 0x000fea000b800000 */
[----:B--2---:R-:W-:Y:S04]  /*4f40*/  MOV R0, UR15 ;  /* 0x0000000f00007c02 */ /* 0x004fe80008000f00 */
[----:B------:R-:W-:Y:S04]  /*4f50*/  SHF.L.U32 R3, R0, 0x1f, RZ ;  /* 0x0000001f00037819 */ /* 0x000fe800000006ff */
[----:B------:R-:W2:Y:S02]  /*4f60*/  SYNCS.PHASECHK.TRANS64.TRYWAIT P0, [UR7+0x1d8], R3 ;  /* 0x0001d803ff0075a7 */ /* 0x000ea40008001107 */
[----:B--2---:R-:W-:Y:S05]  /*4f70*/  @!P0 BRA `(.L_x_86) ;  /* 0x0000003c002c8947 */ /* 0x004fea0003800000 */
.L_x_85:
[----:B-1----:R-:W-:Y:S02]  /*4f80*/  ISETP.NE.U32.AND P2, PT, R16, RZ, PT ;  /* 0x000000ff1000720c */ /* 0x002fe40003f45070 */
[----:B------:R-:W-:Y:S02]  /*4f90*/  R2UR UR10, R18 ;  /* 0x00000000120a72ca */ /* 0x000fe400000e0000 */
[C---:B------:R-:W-:Y:S02]  /*4fa0*/  ISETP.NE.AND.EX P2, PT, R17.reuse, RZ, PT, P2 ;  /* 0x000000ff1100720c */ /* 0x040fe40003f45320 */
[----:B------:R-:W-:Y:S04]  /*4fb0*/  ISETP.NE.U32.AND P0, PT, R16, RZ, PT ;  /* 0x000000ff1000720c */ /* 0x000fe80003f05070 */
[----:B------:R-:W-:Y:S05]  /*4fc0*/  ISETP.NE.AND.EX P0, PT, R17, RZ, PT, P0 ;  /* 0x000000ff1100720c */ /* 0x000fea0003f05300 */
[----:B------:R-:W-:Y:S02]  /*4fd0*/  USHF.L.U32 UR10, UR10, 0x6, URZ ;  /* 0x000000060a0a7899 */ /* 0x000fe400080006ff */
[----:B------:R-:W-:Y:S10]  /*4fe0*/  @!P2 BRA `(.L_x_87) ;  /* 0x00000000002ca947 */ /* 0x000ff40003800000 */
[----:B------:R-:W-:Y:S01]  /*4ff0*/  UPLOP3.LUT UP4, UPT, UPT, UPT, UP3, 0x80, 0x8 ;  /* 0x000000000008789c */ /* 0x000fe20003f8f030 */
[----:B------:R-:W-:Y:S05]  /*5000*/  HFMA2 R63, -RZ, RZ, 0, 5.9604644775390625e-08 ;  /* 0x00000001ff3f7431 */ /* 0x000fea00000001ff */
[----:B------:R-:W-:Y:S11]  /*5010*/  PLOP3.LUT P2, PT, PT, PT, UP4, 0x80, 0x8 ;  /* 0x000000000008781c */ /* 0x000ff60003f4f048 */
[----:B------:R-:W-:Y:S02]  /*5020*/  @!UPT UIADD3 URZ, UPT, UPT, URZ, URZ, URZ ;  /* 0x000000fffffff290 */ /* 0x000fe4000fffe0ff */
[----:B------:R-:W1:Y:S01]  /*5030*/  @P2 LDC.64 R10, c[0x0][0x888] ;  /* 0x00022200ff0a2b82 */ /* 0x000e620000000a00 */
[----:B--2---:R-:W-:Y:S04]  /*5040*/  @P2 IMAD R0, R19, R16, RZ ;  /* 0x0000001013002224 */ /* 0x004fe800078e02ff */
[----:B-1----:R-:W-:Y:S01]  /*5050*/  @P2 IMAD.WIDE R10, R0, 0x4, R10 ;  /* 0x00000004000a2825 */ /* 0x002fe200078e020a */
[----:B------:R-:W-:Y:S04]  /*5060*/  MOV R0, 0x1 ;  /* 0x0000000100007802 */ /* 0x000fe80000000f00 */
[----:B------:R1:W5:Y:S01]  /*5070*/  @P2 LDG.E R35, desc[UR50][R10.64] ;  /* 0x000000320a232981 */ /* 0x000362000c1e1900 */
[----:B------:R-:W-:Y:S01]  /*5080*/  @!P2 PRMT R63, R0, 0x7610, R63 ;  /* 0x00007610003fa816 */ /* 0x000fe2000000003f */
[----:B-1----:R-:W3:Y:S06]  /*5090*/  @!P2 LDC R35, c[0x0][0x880] ;  /* 0x00022000ff23ab82 */ /* 0x002eec0000000800 */
.L_x_87:
[----:B---3-5:R-:W-:Y:S01]  /*50a0*/  @!P0 FSETP.EQ.AND P4, PT, R35, RZ, PT ;  /* 0x000000ff2300820b */ /* 0x028fe20003f82000 */
[----:B------:R-:W-:Y:S01]  /*50b0*/  @!UPT UIADD3 URZ, UPT, UPT, URZ, URZ, URZ ;  /* 0x000000fffffff290 */ /* 0x000fe2000fffe0ff */
[----:B------:R-:W-:Y:S11]  /*50c0*/  @!P0 BRA `(.L_x_88) ;  /* 0x0000000000148947 */ /* 0x000ff60003800000 */
[----:B------:R-:W-:Y:S02]  /*50d0*/  LOP3.LUT P0, RZ, R63, 0xff, RZ, 0xc0, !PT ;  /* 0x000000ff3fff7812 */ /* 0x000fe4000780c0ff */
[----:B------:R-:W-:Y:S04]  /*50e0*/  PLOP3.LUT P4, PT, PT, PT, UP4, 0x80, 0x8 ;  /* 0x000000000008781c */ /* 0x000fe80003f8f048 */
[----:B------:R-:W-:Y:S07]  /*50f0*/  PLOP3.LUT P4, PT, P4, PT, PT, 0x8, 0x80 ;  /* 0x000000000080781c */ /* 0x000fee000278e170 */
[----:B------:R-:W-:Y:S11]  /*5100*/  @P0 FSETP.EQ.AND P4, PT, R35, RZ, PT ;  /* 0x000000ff2300020b */ /* 0x000ff60003f82000 */
[----:B------:R-:W-:Y:S02]  /*5110*/  @!UPT UIADD3 URZ, UPT, UPT, URZ, URZ, URZ ;  /* 0x000000fffffff290 */ /* 0x000fe4000fffe0ff */
.L_x_88:
[----:B--2---:R-:W-:Y:S01]  /*5120*/  SHF.L.U32 R0, R40, 0x1f, RZ ;  /* 0x0000001f28007819 */ /* 0x004fe200000006ff */
[----:B------:R-:W-:Y:S01]  /*5130*/  ULEA UR17, UR18, UR7, 0x3 ;  /* 0x0000000712117291 */ /* 0x000fe2000f8e18ff */
[----:B------:R-:W-:Y:S01]  /*5140*/  ISETP.NE.AND P0, PT, R24, 0x1, PT ;  /* 0x000000011800780c */ /* 0x000fe20003f05270 */
[----:B------:R-:W-:Y:S04]  /*5150*/  IMAD.SHL.U32 R10, R45, 0x40, RZ ;  /* 0x000000402d0a7824 */ /* 0x000fe800078e00ff */
[C---:B------:R-:W-:Y:S01]  /*5160*/  IMAD.HI.U32 R11, R10.reuse, R25, RZ ;  /* 0x000000190a0b7227 */ /* 0x040fe200078e00ff */
[C---:B------:R-:W-:Y:S02]  /*5170*/  R2UR UR11, R10.reuse ;  /* 0x000000000a0b72ca */ /* 0x040fe400000e0000 */
[----:B------:R-:W1:Y:S02]  /*5180*/  SYNCS.PHASECHK.TRANS64.TRYWAIT P2, [UR17+0x1b8], R0 ;  /* 0x0001b800ff0075a7 */ /* 0x000e640008041111 */
[----:B------:R-:W-:Y:S04]  /*5190*/  SHF.R.U32.HI R11, RZ, R32, R11 ;  /* 0x00000020ff0b7219 */ /* 0x000fe8000001160b */
[----:B------:R-:W-:Y:S02]  /*51a0*/  SEL R11, R10, R11, !P0 ;  /* 0x0000000b0a0b7207 */ /* 0x000fe40004000000 */
[----:B------:R-:W-:Y:S02]  /*51b0*/  ELECT P0, URZ, PT ;  /* 0x0000000000ff782f */ /* 0x000fe40003800000 */
[C---:B------:R-:W-:Y:S01]  /*51c0*/  R2UR UR8, R11.reuse ;  /* 0x000000000b0872ca */ /* 0x040fe200000e0000 */
[C---:B------:R-:W-:Y:S01]  /*51d0*/  IMAD.HI.U32 R12, R11.reuse, R22, RZ ;  /* 0x000000160b0c7227 */ /* 0x040fe200078e00ff */
[----:B------:R-:W-:Y:S02]  /*51e0*/  PLOP3.LUT P4, PT, P4, P0, PT, 0xf2, 0x2f ;  /* 0x00000000002f781c */ /* 0x000fe40002781e72 */
[----:B------:R-:W-:Y:S01]  /*51f0*/  R2UR UR12, R11 ;  /* 0x000000000b0c72ca */ /* 0x000fe200000e0000 */
[----:B------:R-:W-:Y:S01]  /*5200*/  IMAD.MOV R9, RZ, RZ, -R11 ;  /* 0x000000ffff097224 */ /* 0x000fe200078e0a0b */
[----:B------:R-:W-:Y:S04]  /*5210*/  SHF.R.U32.HI R3, RZ, R23, R12 ;  /* 0x00000017ff037219 */ /* 0x000fe8000001160c */
[----:B------:R-:W-:Y:S02]  /*5220*/  R2UR UR13, R3 ;  /* 0x00000000030d72ca */ /* 0x000fe400000e0000 */
[----:B------:R-:W-:Y:S03]  /*5230*/  R2UR UR9, R9 ;  /* 0x00000000090972ca */ /* 0x000fe600000e0000 */
[----:B------:R-:W-:Y:S05]  /*5240*/  @!P4 IADD3 R18, P0, PT, R38, 0x580, RZ ;  /* 0x000005802612c810 */ /* 0x000fea0007f1e0ff */
[----:B------:R-:W-:Y:S03]  /*5250*/  @!P4 IMAD.X R12, RZ, RZ, R39, P0 ;  /* 0x000000ffff0cc224 */ /* 0x000fe600000e0627 */
[----:B------:R-:W-:Y:S02]  /*5260*/  USEL UR13, UR8, UR13, !UP2 ;  /* 0x0000000d080d7287 */ /* 0x000fe4000d000000 */
[----:B------:R-:W-:Y:S04]  /*5270*/  UIMAD UR11, UR5, UR9, UR11 ;  /* 0x00000009050b72a4 */ /* 0x000fe8000f8e020b */
[----:B------:R-:W-:Y:S05]  /*5280*/  IMAD R3, RZ, RZ, -UR13 ;  /* 0x8000000dff037e24 */ /* 0x000fea000f8e02ff */
[----:B------:R-:W-:Y:S11]  /*5290*/  R2UR UR8, R3 ;  /* 0x00000000030872ca */ /* 0x000ff600000e0000 */
[----:B------:R-:W-:Y:S02]  /*52a0*/  @!UPT UIADD3 URZ, UPT, UPT, URZ, URZ, URZ ;  /* 0x000000fffffff290 */ /* 0x000fe4000fffe0ff */
[----:B------:R-:W-:Y:S01]  /*52b0*/  UIMAD UR12, UR4, UR8, UR12 ;  /* 0x00000008040c72a4 */ /* 0x000fe2000f8e020c */
[----:B-1----:R-:W-:Y:S11]  /*52c0*/  @!P2 BRA `(.L_x_89) ;  /* 0x000000380070a947 */ /* 0x002ff60003800000 */
.L_x_201:
[----:B------:R-:W2:Y:S01]  /*52d0*/  LDC.64 R14, c[0x0][0xb10] ;  /* 0x0002c400ff0e7b82 */ /* 0x000ea20000000a00 */
[----:B------:R-:W-:Y:S01]  /*52e0*/  @!P4 R2UR UR14, R18 ;  /* 0x00000000120ec2ca */ /* 0x000fe200000e0000 */
[----:B------:R-:W-:Y:S01]  /*52f0*/  VOTEU.ALL UP1, P4 ;  /* 0x0000000000ff7886 */ /* 0x000fe20002020000 */
[----:B------:R-:W-:Y:S01]  /*5300*/  @!P4 R2UR UR8, R12 ;  /* 0x000000000c08c2ca */ /* 0x000fe200000e0000 */
[----:B------:R-:W-:Y:S01]  /*5310*/  UIADD3 UR9, UPT, UPT, UR17, 0x1a0, URZ ;  /* 0x000001a011097890 */ /* 0x000fe2000fffe0ff */
[----:B------:R-:W-:Y:S03]  /*5320*/  @!P4 IMAD.MOV.U32 R18, RZ, RZ, 0x1000 ;  /* 0x00001000ff12c424 */ /* 0x000fe600078e00ff */
[----:B------:R-:W3:Y:S01]  /*5330*/  LDC.64 R10, c[0x0][0xb18] ;  /* 0x0002c600ff0a7b82 */ /* 0x000ee20000000a00 */
[----:B------:R-:W-:Y:S01]  /*5340*/  @!UP1 UPRMT UR20, URZ, 0x40, URZ ;  /* 0x00000040ff149896 */ /* 0x000fe200080000ff */
[----:B------:R-:W-:Y:S01]  /*5350*/  @P3 SHF.R.U32.HI R19, RZ, 0x10, R29 ;  /* 0x00000010ff133819 */ /* 0x000fe2000001161d */
[----:B------:R-:W-:Y:S01]  /*5360*/  VOTEU.ALL UP0, P4 ;  /* 0x0000000000ff7886 */ /* 0x000fe20002000000 */
[----:B------:R-:W-:Y:S04]  /*5370*/  UIADD3 UR16, UPT, UPT, UR18, 0x1, URZ ;  /* 0x0000000112107890 */ /* 0x000fe8000fffe0ff */
[----:B-1----:R-:W1:Y:S01]  /*5380*/  @!P1 LDC R0, c[0x0][0xb20] ;  /* 0x0002c800ff009b82 */ /* 0x002e620000000800 */
[----:B------:R-:W-:Y:S01]  /*5390*/  @!UP1 UPRMT UR20, UR20, 0x5410, URZ ;  /* 0x0000541014149896 */ /* 0x000fe200080000ff */
[----:B------:R-:W-:Y:S01]  /*53a0*/  IMAD.U32 R42, RZ, RZ, UR14 ;  /* 0x0000000eff2a7e24 */ /* 0x000fe2000f8e00ff */
[----:B------:R-:W-:Y:S05]  /*53b0*/  UISETP.NE.AND UP5, UPT, UR16, 0x3, UPT ;  /* 0x000000031000788c */ /* 0x000fea000bfa5270 */
[----:B------:R-:W4:Y:S01]  /*53c0*/  @!P1 LDC R3, c[0x0][0xb0c] ;  /* 0x0002c300ff039b82 */ /* 0x000f220000000800 */
[----:B------:R-:W-:Y:S01]  /*53d0*/  IMAD.U32 R43, RZ, RZ, UR8 ;  /* 0x00000008ff2b7e24 */ /* 0x000fe2000f8e00ff */
[----:B------:R-:W-:Y:S01]  /*53e0*/  @!UP1 ULEA UR8, UR18, UR7, 0xc ;  /* 0x0000000712089291 */ /* 0x000fe2000f8e60ff */
[----:B------:R-:W-:Y:S01]  /*53f0*/  @!P4 R2UR UR22, R42 ;  /* 0x000000002a16c2ca */ /* 0x000fe200000e0000 */
[----:B------:R-:W-:Y:S02]  /*5400*/  UPRMT UR19, UR45, 0x654, UR9 ;  /* 0x000006542d137896 */ /* 0x000fe40008000009 */
[----:B------:R-:W-:Y:S01]  /*5410*/  @!P4 R2UR UR23, R43 ;  /* 0x000000002b17c2ca */ /* 0x000fe200000e0000 */
[----:B------:R-:W-:Y:S02]  /*5420*/  @!UP1 UIADD3 UR8, UPT, UPT, UR8, 0x400, URZ ;  /* 0x0000040008089890 */ /* 0x000fe4000fffe0ff */
[----:B------:R-:W-:Y:S02]  /*5430*/  USEL UR18, URZ, 0x1, UP5 ;  /* 0x00000001ff127887 */ /* 0x000fe4000a800000 */
[----:B------:R-:W-:Y:S04]  /*5440*/  USEL UR16, UR16, URZ, UP5 ;  /* 0x000000ff10107287 */ /* 0x000fe8000a800000 */
[----:B------:R-:W-:Y:S01]  /*5450*/  ULEA UR14, UR16, UR7, 0x3 ;  /* 0x00000007100e7291 */ /* 0x000fe2000f8e18ff */
[----:B------:R-:W-:Y:S03]  /*5460*/  LOP3.LUT R40, R40, UR18, RZ, 0x3c, !PT ;  /* 0x0000001228287c12 */ /* 0x000fe6000f8e3cff */
[----:B------:R1:W-:Y:S01]  /*5470*/  @!UP0 UTMALDG.4D.IM2COL [UR8], [UR22], UR20 ;  /* 0x00000008160083b4 */ /* 0x0003e20008058014 */
[----:B------:R1:W-:Y:S01]  /*5480*/  @!P4 SYNCS.ARRIVE.TRANS64.RED.A0TR RZ, [UR17+0x1a0], R18 ;  /* 0x0001a012ffffc9a7 */ /* 0x0003e20008300411 */
[----:B------:R-:W-:Y:S02]  /*5490*/  SHF.L.U32 R12, R40, 0x1f, RZ ;  /* 0x0000001f280c7819 */ /* 0x000fe400000006ff */
[----:B----4-:R-:W-:Y:S01]  /*54a0*/  @!P1 ISETP.NE.AND P2, PT, R3, 0x1, PT ;  /* 0x000000010300980c */ /* 0x010fe20003f45270 */
[C---:B--2---:R-:W-:Y:S01]  /*54b0*/  @!P1 IMAD.HI.U32 R14, R13.reuse, R14, RZ ;  /* 0x0000000e0d0e9227 */ /* 0x044fe200078e00ff */
[----:B---3--:R-:W-:Y:S03]  /*54c0*/  @!P1 ISETP.NE.AND P0, PT, R10, 0x1, PT ;  /* 0x000000010a00980c */ /* 0x008fe60003f05270 */
[C---:B------:R-:W-:Y:S01]  /*54d0*/  @!P1 IMAD.HI.U32 R11, R8.reuse, R11, RZ ;  /* 0x0000000b080b9227 */ /* 0x040fe200078e00ff */
[----:B------:R-:W-:Y:S04]  /*54e0*/  @!P1 SHF.R.U32.HI R14, RZ, R15, R14 ;  /* 0x0000000fff0e9219 */ /* 0x000fe8000001160e */
[----:B-1----:R-:W-:Y:S01]  /*54f0*/  @!P1 SHF.R.U32.HI R9, RZ, R0, R11 ;  /* 0x00000000ff099219 */ /* 0x002fe2000001160b */
[----:B------:R-:W-:Y:S01]  /*5500*/  SYNCS.ARRIVE.TRANS64.RED.A1T0 RZ, [UR19], RZ ;  /* 0x000000ffffff79a7 */ /* 0x000fe20008100413 */
[----:B------:R-:W-:Y:S02]  /*5510*/  @!P1 SEL R14, R13, R14, !P2 ;  /* 0x0000000e0d0e9207 */ /* 0x000fe40005000000 */
[----:B------:R-:W-:Y:S01]  /*5520*/  @!P1 SEL R9, R8, R9, !P0 ;  /* 0x0000000908099207 */ /* 0x000fe20004000000 */
[----:B------:R-:W1:Y:S04]  /*5530*/  SYNCS.PHASECHK.TRANS64.TRYWAIT P5, [UR14+0x1b8], R12 ;  /* 0x0001b80cff0075a7 */ /* 0x000e6800080a110e */
[----:B------:R-:W-:Y:S02]  /*5540*/  @!P1 IMAD.IADD R0, R9, 0x1, -R14 ;  /* 0x0000000109009824 */ /* 0x000fe400078e0a0e */
[----:B------:R-:W-:Y:S02]  /*5550*/  @!P1 IMAD.IADD R9, R14, 0x1, -R9 ;  /* 0x000000010e099824 */ /* 0x000fe400078e0a09 */
[----:B------:R-:W-:Y:S02]  /*5560*/  @!P1 IMAD R13, R0, R3, R13 ;  /* 0x00000003000d9224 */ /* 0x000fe400078e020d */
[----:B------:R-:W-:Y:S01]  /*5570*/  @!P1 IMAD R8, R9, R10, R8 ;  /* 0x0000000a09089224 */ /* 0x000fe200078e0208 */
[----:B-1----:R-:W-:Y:S06]  /*5580*/  @!P5 BRA `(.L_x_90) ;  /* 0x0000003400d8d947 */ /* 0x002fec0003800000 */
.L_x_203:
[----:B-1----:R-:W-:Y:S01]  /*5590*/  @!P4 IADD3 R3, P0, PT, R38, 0x580, RZ ;  /* 0x000005802603c810 */ /* 0x002fe20007f1e0ff */
[----:B------:R-:W-:Y:S01]  /*55a0*/  VOTEU.ALL UP1, P4 ;  /* 0x0000000000ff7886 */ /* 0x000fe20002020000 */
[----:B------:R-:W-:Y:S01]  /*55b0*/  UIADD3 UR17, UPT, UPT, UR16, 0x1, URZ ;  /* 0x0000000110117890 */ /* 0x000fe2000fffe0ff */
[----:B------:R-:W-:Y:S01]  /*55c0*/  LOP3.LUT R36, R36, 0x1, RZ, 0x3c, !PT ;  /* 0x0000000124247812 */ /* 0x000fe200078e3cff */
[----:B------:R-:W-:Y:S01]  /*55d0*/  VOTEU.ALL UP0, P4 ;  /* 0x0000000000ff7886 */ /* 0x000fe20002000000 */
[----:B------:R-:W-:Y:S01]  /*55e0*/  @!P4 IMAD.X R0, RZ, RZ, R39, P0 ;  /* 0x000000ffff00c224 */ /* 0x000fe200000e0627 */
[----:B------:R-:W-:Y:S01]  /*55f0*/  @!P4 R2UR UR9, R3 ;  /* 0x000000000309c2ca */ /* 0x000fe200000e0000 */
[----:B------:R-:W-:Y:S01]  /*5600*/  @!UP1 UIADD3 UR10, UPT, UPT, UR10, 0x20, URZ ;  /* 0x000000200a0a9890 */ /* 0x000fe2000fffe0ff */
[----:B------:R-:W-:Y:S01]  /*5610*/  IMAD.IADD R18, R8, 0x1, R62 ;  /* 0x0000000108127824 */ /* 0x000fe200078e023e */
[----:B------:R-:W-:Y:S01]  /*5620*/  UISETP.NE.AND UP5, UPT, UR17, 0x3, UPT ;  /* 0x000000031100788c */ /* 0x000fe2000bfa5270 */
[----:B------:R-:W-:Y:S01]  /*5630*/  @!P4 R2UR UR8, R0 ;  /* 0x000000000008c2ca */ /* 0x000fe200000e0000 */
[----:B------:R-:W-:Y:S04]  /*5640*/  IMAD.IADD R45, R13, 0x1, R64 ;  /* 0x000000010d2d7824 */ /* 0x000fe800078e0240 */
[----:B------:R-:W-:Y:S04]  /*5650*/  PLOP3.LUT P0, PT, PT, PT, UP5, 0x80, 0x8 ;  /* 0x000000000008781c */ /* 0x000fe80003f0f058 */
[----:B------:R-:W-:Y:S01]  /*5660*/  IMAD.U32 R10, RZ, RZ, UR9 ;  /* 0x00000009ff0a7e24 */ /* 0x000fe2000f8e00ff */
[----:B------:R-:W-:Y:S01]  /*5670*/  UIADD3 UR9, UPT, UPT, UR14, 0x1a0, URZ ;  /* 0x000001a00e097890 */ /* 0x000fe2000fffe0ff */
[----:B------:R-:W-:Y:S02]  /*5680*/  SEL R3, RZ, 0x1, P0 ;  /* 0x00000001ff037807 */ /* 0x000fe40000000000 */
[----:B------:R-:W-:Y:S01]  /*5690*/  IMAD.U32 R11, RZ, RZ, UR8 ;  /* 0x00000008ff0b7e24 */ /* 0x000fe2000f8e00ff */
[----:B------:R-:W-:Y:S01]  /*56a0*/  @!UP1 ULEA UR8, UR16, UR7, 0xc ;  /* 0x0000000710089291 */ /* 0x000fe2000f8e60ff */
[----:B------:R-:W-:Y:S01]  /*56b0*/  @!P4 R2UR UR20, R10 ;  /* 0x000000000a14c2ca */ /* 0x000fe200000e0000 */
[----:B------:R-:W-:Y:S01]  /*56c0*/  @!UP1 UPRMT UR16, URZ, 0x40, URZ ;  /* 0x00000040ff109896 */ /* 0x000fe200080000ff */
[----:B------:R-:W-:Y:S01]  /*56d0*/  LOP3.LUT R40, R40, R3, RZ, 0x3c, !PT ;  /* 0x0000000328287212 */ /* 0x000fe200078e3cff */
[----:B------:R-:W-:Y:S01]  /*56e0*/  @!UP1 UIADD3 UR8, UPT, UPT, UR8, 0x400, URZ ;  /* 0x0000040008089890 */ /* 0x000fe2000fffe0ff */
[----:B------:R-:W-:Y:S01]  /*56f0*/  @!P4 R2UR UR21, R11 ;  /* 0x000000000b15c2ca */ /* 0x000fe200000e0000 */
[----:B------:R-:W-:Y:S02]  /*5700*/  @!UP1 UPRMT UR19, UR16, 0x5410, URZ ;  /* 0x0000541010139896 */ /* 0x000fe400080000ff */
[----:B------:R-:W-:Y:S10]  /*5710*/  UPRMT UR18, UR45, 0x654, UR9 ;  /* 0x000006542d127896 */ /* 0x000ff40008000009 */
[----:B------:R2:W-:Y:S01]  /*5720*/  @!UP0 UTMALDG.4D.IM2COL [UR8], [UR20], UR19 ;  /* 0x00000008140083b4 */ /* 0x0005e20008058013 */
[----:B------:R2:W-:Y:S01]  /*5730*/  @!P4 SYNCS.ARRIVE.TRANS64.RED.A0TR RZ, [UR14+0x1a0], R33 ;  /* 0x0001a021ffffc9a7 */ /* 0x0005e2000830040e */
[----:B------:R-:W-:Y:S01]  /*5740*/  UPLOP3.LUT UP0, UPT, UPT, UPT, UPT, 0x80, 0x8 ;  /* 0x000000000008789c */ /* 0x000fe20003f0f070 */
[----:B------:R-:W-:Y:S01]  /*5750*/  SYNCS.ARRIVE.TRANS64.RED.A1T0 RZ, [UR18], RZ ;  /* 0x000000ffffff79a7 */ /* 0x000fe20008100412 */
[----:B------:R-:W-:Y:S01]  /*5760*/  USEL UR18, UR17, URZ, UP5 ;  /* 0x000000ff11127287 */ /* 0x000fe2000a800000 */
[----:B------:R-:W-:Y:S11]  /*5770*/  @P3 BRA `(.L_x_91) ;  /* 0xfffffff400043947 */ /* 0x000ff6000383ffff */
[----:B------:R-:W-:Y:S01]  /*5780*/  UIADD3 UR7, UPT, UPT, UR7, 0x1b8, URZ ;  /* 0x000001b807077890 */ /* 0x000fe2000fffe0ff */
[----:B------:R-:W-:-:S03]  /*5790*/  SHF.L.U32 R3, R40, 0x1f, RZ ;  /* 0x0000001f28037819 */ /* 0x000fc600000006ff */
[----:B------:R-:W-:-:S09]  /*57a0*/  ULEA UR4, UR18, UR7, 0x3 ;  /* 0x0000000712047291 */ /* 0x000fd2000f8e18ff */
[----:B------:R-:W1:Y:S02]  /*57b0*/  SYNCS.PHASECHK.TRANS64.TRYWAIT P0, [UR4], R3 ;  /* 0x00000003ff0075a7 */ /* 0x000e640008001104 */
[----:B-1----:R-:W-:Y:S05]  /*57c0*/  @!P0 BRA `(.L_x_92) ;  /* 0x0000003400608947 */ /* 0x002fea0003800000 */
.L_x_205:
[----:B------:R-:W-:-:S04]  /*57d0*/  UIADD3 UR4, UPT, UPT, UR18, 0x1, URZ ;  /* 0x0000000112047890 */ /* 0x000fc8000fffe0ff */
[----:B------:R-:W-:-:S04]  /*57e0*/  UISETP.NE.AND UP0, UPT, UR4, 0x3, UPT ;  /* 0x000000030400788c */ /* 0x000fc8000bf05270 */
[----:B------:R-:W-:Y:S02]  /*57f0*/  USEL UR4, UR4, URZ, UP0 ;  /* 0x000000ff04047287 */ /* 0x000fe40008000000 */
[----:B------:R-:W-:-:S04]  /*5800*/  PLOP3.LUT P0, PT, PT, PT, UP0, 0x80, 0x8 ;  /* 0x000000000008781c */ /* 0x000fc80003f0f008 */
[----:B-1----:R-:W-:Y:S01]  /*5810*/  SEL R3, RZ, 0x1, P0 ;  /* 0x00000001ff037807 */ /* 0x002fe20000000000 */
[----:B------:R-:W-:-:S03]  /*5820*/  IMAD.U32 R0, RZ, RZ, UR4 ;  /* 0x00000004ff007e24 */ /* 0x000fc6000f8e00ff */
[----:B------:R-:W-:Y:S02]  /*5830*/  LOP3.LUT R40, R40, R3, RZ, 0x3c, !PT ;  /* 0x0000000328287212 */ /* 0x000fe400078e3cff */
[C---:B------:R-:W-:Y:S01]  /*5840*/  LEA R2, R0.reuse, UR7, 0x3 ;  /* 0x0000000700027c11 */ /* 0x040fe2000f8e18ff */
[----:B------:R-:W-:Y:S01]  /*5850*/  VIADD R0, R0, 0x1 ;  /* 0x0000000100007836 */ /* 0x000fe20000000000 */
[----:B------:R-:W-:-:S04]  /*5860*/  SHF.L.U32 R3, R40, 0x1f, RZ ;  /* 0x0000001f28037819 */ /* 0x000fc800000006ff */
[----:B------:R-:W1:Y:S01]  /*5870*/  SYNCS.PHASECHK.TRANS64.TRYWAIT P1, [R2+URZ], R3 ;  /* 0x00000003020075a7 */ /* 0x000e6200080211ff */
[----:B------:R-:W-:-:S04]  /*5880*/  ISETP.NE.AND P0, PT, R0, 0x3, PT ;  /* 0x000000030000780c */ /* 0x000fc80003f05270 */
[----:B------:R-:W-:Y:S02]  /*5890*/  SEL R5, RZ, 0x1, P0 ;  /* 0x00000001ff057807 */ /* 0x000fe40000000000 */
[----:B------:R-:W-:Y:S02]  /*58a0*/  SEL R0, R0, RZ, P0 ;  /* 0x000000ff00007207 */ /* 0x000fe40000000000 */
[----:B------:R-:W-:Y:S01]  /*58b0*/  LOP3.LUT R5, R40, R5, RZ, 0x3c, !PT ;  /* 0x0000000528057212 */ /* 0x000fe200078e3cff */
[----:B-1----:R-:W-:Y:S06]  /*58c0*/  @!P1 BRA `(.L_x_93) ;  /* 0x0000003400389947 */ /* 0x002fec0003800000 */
.L_x_206:
[----:B------:R-:W-:Y:S02]  /*58d0*/  LEA R0, R0, UR7, 0x3 ;  /* 0x0000000700007c11 */ /* 0x000fe4000f8e18ff */
[----:B------:R-:W-:-:S07]  /*58e0*/  SHF.L.U32 R5, R5, 0x1f, RZ ;  /* 0x0000001f05057819 */ /* 0x000fce00000006ff */
.L_x_94:
[----:B---3--:R3:W4:Y:S02]  /*58f0*/  SYNCS.PHASECHK.TRANS64.TRYWAIT P0, [R0+URZ], R5 ;  /* 0x00000005000075a7 */ /* 0x00872400080011ff */
[----:B----4-:R-:W-:Y:S05]  /*5900*/  @!P0 NANOSLEEP.SYNCS 0x989680 ;  /* 0x009896800000895d */ /* 0x010fea0003900000 */
[----:B------:R-:W4:Y:S02]  /*5910*/  @!P0 SYNCS.PHASECHK.TRANS64 P0, [R0+URZ], R5 ;  /* 0x00000005000085a7 */ /* 0x000f2400080010ff */
[----:B--2-4-:R-:W-:Y:S05]  /*5920*/  @P0 EXIT ;  /* 0x000000000000094d */ /* 0x014fea0003800000 */
[----:B------:R-:W-:Y:S05]  /*5930*/  BRA `(.L_x_94) ;  /* 0xfffffffc00ec7947 */ /* 0x000fea000383ffff */
.L_x_82:
[----:B------:R-:W-:-:S06]  /*5940*/  UISETP.GE.AND UP0, UPT, UR6, 0x4, UPT ;  /* 0x000000040600788c */ /* 0x000fcc000bf06270 */
[----:B------:R-:W-:-:S13]  /*5950*/  PLOP3.LUT P0, PT, PT, PT, UP0, 0x80, 0x8 ;  /* 0x000000000008781c */ /* 0x000fda0003f0f008 */
[----:B------:R-:W-:Y:S05]  /*5960*/  @!P0 EXIT ;  /* 0x000000000000894d */ /* 0x000fea0003800000 */
[----:B------:R-:W-:Y:S01]  /*5970*/  BAR.SYNC.DEFER_BLOCKING 0x6, 0xa0 ;  /* 0x0182800000007b1d */ /* 0x000fe20000010000 */
[C---:B------:R-:W-:Y:S01]  /*5980*/  IMAD.SHL.U32 R4, R76.reuse, 0x20, RZ ;  /* 0x000000204c047824 */ /* 0x040fe200078e00ff */
[----:B------:R-:W-:Y:S01]  /*5990*/  SHF.R.U32.HI R5, RZ, 0x1, R76 ;  /* 0x00000001ff057819 */ /* 0x000fe2000001164c */
[C---:B------:R-:W-:Y:S01]  /*59a0*/  IMAD.SHL.U32 R0, R76.reuse, 0x4, RZ ;  /* 0x000000044c007824 */ /* 0x040fe200078e00ff */
[C---:B------:R-:W-:Y:S01]  /*59b0*/  LOP3.LUT P0, RZ, R76.reuse, 0x4, RZ, 0xc0, !PT ;  /* 0x000000044cff7812 */ /* 0x040fe2000780c0ff */
[----:B------:R-:W-:Y:S01]  /*59c0*/  IMAD.SHL.U32 R75, R76, 0x10, RZ ;  /* 0x000000104c4b7824 */ /* 0x000fe200078e00ff */
[----:B------:R-:W-:Y:S01]  /*59d0*/  UMOV UR52, 0x400 ;  /* 0x0000040000347882 */ /* 0x000fe20000000000 */
[----:B------:R-:W-:Y:S01]  /*59e0*/  LOP3.LUT R3, R4, 0xc0, RZ, 0xc0, !PT ;  /* 0x000000c004037812 */ /* 0x000fe200078ec0ff */
[----:B------:R-:W-:Y:S01]  /*59f0*/  ULEA UR52, UR45, UR52, 0x18 ;  /* 0x000000342d347291 */ /* 0x000fe2000f8ec0ff */
[----:B------:R-:W1:Y:S01]  /*5a00*/  LDC R67, c[0x0][0x370] ;  /* 0x0000dc00ff437b82 */ /* 0x000e620000000800 */
[----:B------:R-:W-:Y:S01]  /*5a10*/  LOP3.LUT R75, R75, 0x600, RZ, 0xc0, !PT ;  /* 0x000006004b4b7812 */ /* 0x000fe200078ec0ff */
[----:B------:R-:W-:Y:S01]  /*5a20*/  IMAD.U32 R32, R76, 0x10000, RZ ;  /* 0x000100004c207824 */ /* 0x000fe200078e00ff */
[----:B------:R-:W-:Y:S01]  /*5a30*/  LOP3.LUT R0, R3, 0x18, R0, 0xf8, !PT ;  /* 0x0000001803007812 */ /* 0x000fe200078ef800 */
[----:B------:R-:W-:Y:S01]  /*5a40*/  IMAD.MOV.U32 R80, RZ, RZ, 0x10 ;  /* 0x00000010ff507424 */ /* 0x000fe200078e00ff */
[--C-:B------:R-:W-:Y:S01]  /*5a50*/  LOP3.LUT R75, R75, 0x20, R4.reuse, 0xf8, !PT ;  /* 0x000000204b4b7812 */ /* 0x100fe200078ef804 */
[----:B------:R-:W-:Y:S01]  /*5a60*/  IMAD.MOV.U32 R74, RZ, RZ, 0x1 ;  /* 0x00000001ff4a7424 */ /* 0x000fe200078e00ff */
[----:B------:R-:W-:Y:S01]  /*5a70*/  LOP3.LUT R0, R0, 0x8, R5, 0x78, !PT ;  /* 0x0000000800007812 */ /* 0x000fe200078e7805 */
[----:B------:R-:W2:Y:S01]  /*5a80*/  LDC R28, c[0x0][0xb0c] ;  /* 0x0002c300ff1c7b82 */ /* 0x000ea20000000800 */
[----:B------:R-:W-:Y:S01]  /*5a90*/  LOP3.LUT R75, R75, 0x100, R4, 0xf8, !PT ;  /* 0x000001004b4b7812 */ /* 0x000fe200078ef804 */
[----:B------:R-:W-:Y:S01]  /*5aa0*/  IMAD.MOV.U32 R30, RZ, RZ, RZ ;  /* 0x000000ffff1e7224 */ /* 0x000fe200078e00ff */
[----:B------:R-:W-:-:S02]  /*5ab0*/  LOP3.LUT R76, R76, 0x60, RZ, 0xc0, !PT ;  /* 0x000000604c4c7812 */ /* 0x000fc400078ec0ff */
[----:B------:R-:W-:Y:S02]  /*5ac0*/  CS2R R72, SRZ ;  /* 0x0000000000487805 */ /* 0x000fe4000001ff00 */
[----:B------:R-:W-:Y:S01]  /*5ad0*/  LOP3.LUT R75, R75, R0, RZ, 0xfc, !PT ;  /* 0x000000004b4b7212 */ /* 0x000fe200078efcff */
[----:B------:R-:W4:Y:S01]  /*5ae0*/  LDCU.64 UR56, c[0x0][0x348] ;  /* 0x00006900ff3877ac */ /* 0x000f220008000a00 */
[----:B------:R-:W3:Y:S01]  /*5af0*/  LDS R2, [UR52+0x230] ;  /* 0x00023034ff027984 */ /* 0x000ee20008000800 */
[----:B------:R-:W1:Y:S01]  /*5b00*/  LDC R65, c[0x0][0xb20] ;  /* 0x0002c800ff417b82 */ /* 0x000e620000000800 */
[----:B------:R-:W-:Y:S01]  /*5b10*/  LOP3.LUT R32, R32, 0x600000, RZ, 0xc0, !PT ;  /* 0x0060000020207812 */ /* 0x000fe200078ec0ff */
[----:B------:R-:W1:Y:S01]  /*5b20*/  LDCU.64 UR36, c[0x0][0x888] ;  /* 0x00011100ff2477ac */ /* 0x000e620008000a00 */
[----:B------:R-:W-:Y:S01]  /*5b30*/  SEL R80, R80, 0xfffffff0, !P0 ;  /* 0xfffffff050507807 */ /* 0x000fe20004000000 */
[----:B------:R-:W1:Y:S04]  /*5b40*/  LDCU.64 UR46, c[0x0][0x8b0] ;  /* 0x00011600ff2e77ac */ /* 0x000e680008000a00 */
[----:B------:R-:W1:Y:S01]  /*5b50*/  LDC R27, c[0x0][0xb30] ;  /* 0x0002cc00ff1b7b82 */ /* 0x000e620000000800 */
[----:B------:R-:W1:Y:S01]  /*5b60*/  LDCU.64 UR38, c[0x0][0x8a8] ;  /* 0x00011500ff2677ac */ /* 0x000e620008000a00 */
[----:B------:R-:W1:Y:S06]  /*5b70*/  LDCU.64 UR48, c[0x0][0xa90] ;  /* 0x00015200ff3077ac */ /* 0x000e6c0008000a00 */
[----:B------:R-:W1:Y:S01]  /*5b80*/  LDC.64 R56, c[0x0][0xb10] ;  /* 0x0002c400ff387b82 */ /* 0x000e620000000a00 */
[----:B------:R-:W-:Y:S01]  /*5b90*/  UMOV UR58, URZ ;  /* 0x000000ff003a7c82 */ /* 0x000fe20008000000 */
[----:B------:R-:W-:Y:S01]  /*5ba0*/  UIADD3 UR55, UPT, UPT, UR52, 0x400, URZ ;  /* 0x0000040034377890 */ /* 0x000fe2000fffe0ff */
[----:B------:R-:W-:Y:S01]  /*5bb0*/  UMOV UR54, URZ ;  /* 0x000000ff00367c82 */ /* 0x000fe20008000000 */
[----:B------:R-:W-:-:S04]  /*5bc0*/  UMOV UR53, URZ ;  /* 0x000000ff00357c82 */ /* 0x000fc80008000000 */
[----:B------:R-:W1:Y:S08]  /*5bd0*/  LDC.64 R24, c[0x0][0xb18] ;  /* 0x0002c600ff187b82 */ /* 0x000e700000000a00 */
[----:B------:R-:W1:Y:S01]  /*5be0*/  LDC.64 R52, c[0x0][0x888] ;  /* 0x00022200ff347b82 */ /* 0x000e620000000a00 */
[C---:B---3--:R-:W-:Y:S01]  /*5bf0*/  VIADD R3, R2.reuse, 0x40 ;  /* 0x0000004002037836 */ /* 0x048fe20000000000 */
[----:B------:R-:W-:-:S06]  /*5c00*/  LOP3.LUT R2, R2, 0xffff, RZ, 0xc0, !PT ;  /* 0x0000ffff02027812 */ /* 0x000fcc00078ec0ff */
[----:B------:R-:W3:Y:S01]  /*5c10*/  LDC.64 R22, c[0x0][0xb28] ;  /* 0x0002ca00ff167b82 */ /* 0x000ee20000000a00 */
[----:B------:R-:W-:-:S05]  /*5c20*/  LOP3.LUT R3, R3, 0xffff, RZ, 0xc0, !PT ;  /* 0x0000ffff03037812 */ /* 0x000fca00078ec0ff */
[----:B------:R1:W-:Y:S02]  /*5c30*/  STL.64 [R1], R2 ;  /* 0x0000000201007387 */ /* 0x0003e40000100a00 */
[----:B------:R-:W1:Y:S08]  /*5c40*/  LDC.64 R54, c[0x0][0x890] ;  /* 0x00022400ff367b82 */ /* 0x000e700000000a00 */
[----:B------:R-:W1:Y:S08]  /*5c50*/  LDC.64 R60, c[0x0][0xa80] ;  /* 0x0002a000ff3c7b82 */ /* 0x000e700000000a00 */
[----:B------:R-:W1:Y:S08]  /*5c60*/  LDC.64 R58, c[0x0][0xa88] ;  /* 0x0002a200ff3a7b82 */ /* 0x000e700000000a00 */
[----:B--2-4-:R-:W1:Y:S02]  /*5c70*/  LDC R66, c[0x0][0x374] ;  /* 0x0000dd00ff427b82 */ /* 0x014e640000000800 */
.L_x_125:
[----:B-1----:R-:W-:Y:S04]  /*5c80*/  SHF.L.U32 R3, R72, 0x1f, RZ ;  /* 0x0000001f48037819 */ /* 0x002fe800000006ff */
[----:B------:R-:W1:Y:S02]  /*5c90*/  SYNCS.PHASECHK.TRANS64.TRYWAIT P0, [UR52+0x1e0], R3 ;  /* 0x0001e003ff0075a7 */ /* 0x000e640008001134 */
[----:B-1----:R-:W-:Y:S05]  /*5ca0*/  @!P0 BRA `(.L_x_95) ;  /* 0x0000003000548947 */ /* 0x002fea0003800000 */
.L_x_208:
[----:B------:R-:W2:Y:S01]  /*5cb0*/  LDC.64 R12, c[0x0][0xb10] ;  /* 0x0002c400ff0c7b82 */ /* 0x000ea20000000a00 */
[----:B------:R-:W4:Y:S01]  /*5cc0*/  LDS.128 R36, [UR52+0x220] ;  /* 0x00022034ff247984 */ /* 0x000f220008000c00 */
[----:B------:R-:W-:Y:S01]  /*5cd0*/  UIADD3 UR4, UPT, UPT, UR52, 0x1e8, URZ ;  /* 0x000001e834047890 */ /* 0x000fe2000fffe0ff */
[----:B-1----:R-:W-:Y:S01]  /*5ce0*/  IMAD R0, R30, 0x4, R1 ;  /* 0x000000041e007824 */ /* 0x002fe200078e0201 */
[----:B------:R-:W-:Y:S04]  /*5cf0*/  ISETP.NE.AND P1, PT, R27, 0x1, PT ;  /* 0x000000011b00780c */ /* 0x000fe80003f25270 */
[----:B------:R-:W1:Y:S01]  /*5d00*/  LDC.64 R10, c[0x0][0xb18] ;  /* 0x0002c600ff0a7b82 */ /* 0x000e620000000a00 */
[----:B------:R-:W-:Y:S01]  /*5d10*/  UPRMT UR4, URZ, 0x654, UR4 ;  /* 0x00000654ff047896 */ /* 0x000fe20008000004 */
[----:B------:R-:W-:Y:S01]  /*5d20*/  ISETP.GE.AND P0, PT, R26, 0x1, PT ;  /* 0x000000011a00780c */ /* 0x000fe20003f06270 */
[----:B------:R-:W-:Y:S01]  /*5d30*/  @!PT LDS RZ, [RZ] ;  /* 0x00000000fffff984 */ /* 0x000fe20000000800 */
[----:B------:R-:W-:Y:S01]  /*5d40*/  @!PT LDS RZ, [RZ] ;  /* 0x00000000fffff984 */ /* 0x000fe20000000800 */
[----:B------:R-:W-:Y:S01]  /*5d50*/  @!PT LDS RZ, [RZ] ;  /* 0x00000000fffff984 */ /* 0x000fe20000000800 */
[----:B------:R-:W-:Y:S01]  /*5d60*/  @!PT LDS RZ, [RZ] ;  /* 0x00000000fffff984 */ /* 0x000fe20000000800 */
[----:B------:R3:W-:Y:S06]  /*5d70*/  MEMBAR.ALL.CTA ;  /* 0x0000000000007992 */ /* 0x0007ec0000008000 */
[----:B---3--:R-:W3:Y:S01]  /*5d80*/  FENCE.VIEW.ASYNC.S ;  /* 0x00000000000073c6 */ /* 0x008ee20000000000 */
[----:B------:R-:W1:Y:S08]  /*5d90*/  @!P1 LDC R14, c[0x0][0xb20] ;  /* 0x0002c800ff0e9b82 */ /* 0x000e700000000800 */
[----:B------:R-:W1:Y:S01]  /*5da0*/  @!P1 LDC R9, c[0x0][0xb0c] ;  /* 0x0002c300ff099b82 */ /* 0x000e620000000800 */
[----:B---3--:R-:W-:Y:S01]  /*5db0*/  SYNCS.ARRIVE.TRANS64.RED.A1T0 RZ, [UR4], RZ ;  /* 0x000000ffffff79a7 */ /* 0x008fe20008100404 */
[----:B------:R3:W5:Y:S01]  /*5dc0*/  LDL R17, [R0] ;  /* 0x0000000000117983 */ /* 0x0007620000100800 */
[----:B----4-:R-:W-:Y:S04]  /*5dd0*/  LOP3.LUT P4, RZ, R38, 0x1, RZ, 0xc0, !PT ;  /* 0x0000000126ff7812 */ /* 0x010fe8000788c0ff */
[----:B------:R-:W-:Y:S09]  /*5de0*/  P2R R81, PR, RZ, 0x10 ;  /* 0x00000010ff517803 */ /* 0x000ff20000000000 */
[----:B------:R-:W-:Y:S02]  /*5df0*/  @P4 MOV R31, R36 ;  /* 0x00000024001f4202 */ /* 0x000fe40000000f00 */
[----:B------:R-:W-:Y:S01]  /*5e00*/  @P4 LOP3.LUT R29, R37, 0xffff, RZ, 0xc0, !PT ;  /* 0x0000ffff251d4812 */ /* 0x000fe200078ec0ff */
[----:B--23--:R-:W-:Y:S06]  /*5e10*/  @!P0 BRA `(.L_x_96) ;  /* 0x0000000000a48947 */ /* 0x00cfec0003800000 */
[----:B------:R-:W-:Y:S01]  /*5e20*/  IMAD.HI.U32 R20, R66, R25, RZ ;  /* 0x0000001942147227 */ /* 0x000fe200078e00ff */
[----:B------:R-:W-:Y:S02]  /*5e30*/  ISETP.NE.AND P0, PT, R24, 0x1, PT ;  /* 0x000000011800780c */ /* 0x000fe40003f05270 */
[----:B------:R-:W-:Y:S01]  /*5e40*/  ISETP.NE.AND P2, PT, R26, 0x1, PT ;  /* 0x000000011a00780c */ /* 0x000fe20003f45270 */
[-C--:B------:R-:W-:Y:S01]  /*5e50*/  IMAD.HI.U32 R16, R67, R56.reuse, RZ ;  /* 0x0000003843107227 */ /* 0x080fe200078e00ff */
[----:B------:R-:W-:Y:S02]  /*5e60*/  SHF.R.U32.HI R21, RZ, R65, R20 ;  /* 0x00000041ff157219 */ /* 0x000fe40000011614 */
[----:B------:R-:W-:Y:S01]  /*5e70*/  ISETP.NE.AND P3, PT, R28, 0x1, PT ;  /* 0x000000011c00780c */ /* 0x000fe20003f65270 */
[----:B------:R-:W-:Y:S01]  /*5e80*/  IMAD.HI.U32 R40, R29, R25, RZ ;  /* 0x000000191d287227 */ /* 0x000fe200078e00ff */
[----:B------:R-:W-:Y:S02]  /*5e90*/  SHF.R.U32.HI R16, RZ, R57, R16 ;  /* 0x00000039ff107219 */ /* 0x000fe40000011610 */
[----:B------:R-:W-:Y:S01]  /*5ea0*/  SEL R3, R66, R21, !P0 ;  /* 0x0000001542037207 */ /* 0x000fe20004000000 */
[----:B------:R-:W-:Y:S01]  /*5eb0*/  IMAD.HI.U32 R34, R31, R56, RZ ;  /* 0x000000381f227227 */ /* 0x000fe200078e00ff */
[----:B------:R-:W-:Y:S03]  /*5ec0*/  SEL R7, R67, R16, !P3 ;  /* 0x0000001043077207 */ /* 0x000fe60005800000 */
[-C--:B------:R-:W-:Y:S01]  /*5ed0*/  IMAD.HI.U32 R16, R3, R22.reuse, RZ ;  /* 0x0000001603107227 */ /* 0x080fe200078e00ff */
[----:B------:R-:W-:Y:S03]  /*5ee0*/  SHF.R.U32.HI R34, RZ, R57, R34 ;  /* 0x00000039ff227219 */ /* 0x000fe60000011622 */
[----:B------:R-:W-:Y:S01]  /*5ef0*/  IMAD.HI.U32 R20, R7, R22, RZ ;  /* 0x0000001607147227 */ /* 0x000fe200078e00ff */
[----:B------:R-:W-:Y:S02]  /*5f00*/  @P2 SHF.R.U32.HI R3, RZ, R23, R16 ;  /* 0x00000017ff032219 */ /* 0x000fe40000011610 */
[----:B------:R-:W-:Y:S02]  /*5f10*/  SHF.R.U32.HI R16, RZ, R65, R40 ;  /* 0x00000041ff107219 */ /* 0x000fe40000011628 */
[----:B------:R-:W-:Y:S01]  /*5f20*/  @P2 SHF.R.U32.HI R7, RZ, R23, R20 ;  /* 0x00000017ff072219 */ /* 0x000fe20000011614 */
[C---:B------:R-:W-:Y:S01]  /*5f30*/  IMAD R2, R26.reuse, R3, RZ ;  /* 0x000000031a027224 */ /* 0x040fe200078e02ff */
[----:B------:R-:W-:Y:S02]  /*5f40*/  SEL R5, R29, R16, !P0 ;  /* 0x000000101d057207 */ /* 0x000fe40004000000 */
[----:B------:R-:W-:Y:S01]  /*5f50*/  SEL R3, R31, R34, !P3 ;  /* 0x000000221f037207 */ /* 0x000fe20005800000 */
[----:B------:R-:W-:Y:S01]  /*5f60*/  IMAD R4, R26, R7, RZ ;  /* 0x000000071a047224 */ /* 0x000fe200078e02ff */
[C---:B------:R-:W-:Y:S01]  /*5f70*/  ISETP.GE.AND P0, PT, R5.reuse, R2, PT ;  /* 0x000000020500720c */ /* 0x040fe20003f06270 */
[----:B------:R-:W-:Y:S03]  /*5f80*/  IMAD.HI.U32 R6, R5, R22, RZ ;  /* 0x0000001605067227 */ /* 0x000fe600078e00ff */
[----:B------:R-:W-:Y:S01]  /*5f90*/  ISETP.GE.OR P0, PT, R3, R4, P0 ;  /* 0x000000040300720c */ /* 0x000fe20000706670 */
[----:B------:R-:W-:Y:S01]  /*5fa0*/  IMAD.MOV R4, RZ, RZ, -R3 ;  /* 0x000000ffff047224 */ /* 0x000fe200078e0a03 */
[-C--:B------:R-:W-:Y:S03]  /*5fb0*/  SHF.R.U32.HI R6, RZ, R23.reuse, R6 ;  /* 0x00000017ff067219 */ /* 0x080fe60000011606 */
[----:B------:R-:W-:Y:S01]  /*5fc0*/  IMAD R31, R28, R4, R31 ;  /* 0x000000041c1f7224 */ /* 0x000fe200078e021f */
[----:B------:R-:W-:Y:S05]  /*5fd0*/  SEL R15, R5, R6, !P2 ;  /* 0x00000006050f7207 */ /* 0x000fea0005000000 */
[----:B------:R-:W-:Y:S02]  /*5fe0*/  IMAD.MOV R6, RZ, RZ, -R15 ;  /* 0x000000ffff067224 */ /* 0x000fe400078e0a0f */
[C---:B------:R-:W-:Y:S04]  /*5ff0*/  @!P0 IMAD.HI.U32 R2, R3.reuse, R22, RZ ;  /* 0x0000001603028227 */ /* 0x040fe800078e00ff */
[----:B------:R-:W-:Y:S01]  /*6000*/  IMAD R6, R26, R6, R5 ;  /* 0x000000061a067224 */ /* 0x000fe200078e0205 */
[----:B------:R-:W-:Y:S04]  /*6010*/  @!P0 SHF.R.U32.HI R2, RZ, R23, R2 ;  /* 0x00000017ff028219 */ /* 0x000fe80000011602 */
[----:B------:R-:W-:Y:S02]  /*6020*/  @!P0 SEL R0, R3, R2, !P2 ;  /* 0x0000000203008207 */ /* 0x000fe40005000000 */
[----:B------:R-:W-:Y:S02]  /*6030*/  IADD3 R2, PT, PT, -R5, RZ, RZ ;  /* 0x000000ff05027210 */ /* 0x000fe40007ffe1ff */
[----:B------:R-:W-:Y:S01]  /*6040*/  @!P0 IADD3 R8, PT, PT, R15, -R0, RZ ;  /* 0x800000000f088210 */ /* 0x000fe20007ffe0ff */
[----:B------:R-:W-:Y:S02]  /*6050*/  @!P0 IMAD R0, R7, R6, R0 ;  /* 0x0000000607008224 */ /* 0x000fe400078e0200 */
[----:B------:R-:W-:Y:S02]  /*6060*/  IMAD R29, R24, R2, R29 ;  /* 0x00000002181d7224 */ /* 0x000fe400078e021d */
[----:B------:R-:W-:Y:S02]  /*6070*/  @!P0 IMAD R5, R8, R26, R3 ;  /* 0x0000001a08058224 */ /* 0x000fe400078e0203 */
[----:B------:R-:W-:Y:S04]  /*6080*/  @!P0 IMAD.MOV.U32 R3, RZ, RZ, R0 ;  /* 0x000000ffff038224 */ /* 0x000fe800078e0000 */
[----:B------:R-:W-:Y:S02]  /*6090*/  IMAD R31, R3, R28, R31 ;  /* 0x0000001c031f7224 */ /* 0x000fe400078e021f */
[----:B------:R-:W-:Y:S07]  /*60a0*/  IMAD R29, R5, R24, R29 ;  /* 0x00000018051d7224 */ /* 0x000fee00078e021d */
.L_x_96:
[----:B-1----:R-:W-:Y:S01]  /*60b0*/  @!P1 ISETP.NE.AND P0, PT, R10, 0x1, PT ;  /* 0x000000010a00980c */ /* 0x002fe20003f05270 */
[----:B------:R-:W-:Y:S01]  /*60c0*/  @!P1 IMAD.HI.U32 R0, R31, R12, RZ ;  /* 0x0000000c1f009227 */ /* 0x000fe200078e00ff */
[----:B------:R-:W-:Y:S01]  /*60d0*/  @!P1 ISETP.NE.AND P2, PT, R9, 0x1, PT ;  /* 0x000000010900980c */ /* 0x000fe20003f45270 */
[----:B------:R-:W-:Y:S01]  /*60e0*/  ULOP3.LUT UP0, URZ, UR55, 0x1b0, URZ, 0xc0, !UPT ;  /* 0x000001b037ff7892 */ /* 0x000fe2000f80c0ff */
[----:B------:R-:W-:Y:S01]  /*60f0*/  R2UR UR41, R18 ;  /* 0x00000000122972ca */ /* 0x000fe200000e0000 */
[----:B------:R-:W-:Y:S01]  /*6100*/  @!P1 IMAD.HI.U32 R3, R29, R11, RZ ;  /* 0x0000000b1d039227 */ /* 0x000fe200078e00ff */
[----:B------:R-:W-:Y:S02]  /*6110*/  @!P1 SHF.R.U32.HI R0, RZ, R13, R0 ;  /* 0x0000000dff009219 */ /* 0x000fe40000011600 */
[----:B------:R-:W-:Y:S02]  /*6120*/  @P4 SHF.R.U32.HI R79, RZ, 0x10, R37 ;  /* 0x00000010ff4f4819 */ /* 0x000fe40000011625 */
[----:B------:R-:W-:Y:S02]  /*6130*/  @!P1 SHF.R.U32.HI R2, RZ, R14, R3 ;  /* 0x0000000eff029219 */ /* 0x000fe40000011603 */
[----:B------:R-:W-:Y:S02]  /*6140*/  @!P1 SEL R3, R31, R0, !P2 ;  /* 0x000000001f039207 */ /* 0x000fe40005000000 */
[----:B------:R-:W-:Y:S03]  /*6150*/  @!P1 SEL R2, R29, R2, !P0 ;  /* 0x000000021d029207 */ /* 0x000fe60004000000 */
[----:B------:R-:W-:Y:S02]  /*6160*/  USHF.L.U32 UR41, UR41, 0x6, URZ ;  /* 0x0000000629297899 */ /* 0x000fe400080006ff */
[----:B------:R-:W-:Y:S02]  /*6170*/  @!P1 IMAD.IADD R0, R2, 0x1, -R3 ;  /* 0x0000000102009824 */ /* 0x000fe400078e0a03 */
[----:B------:R-:W-:Y:S02]  /*6180*/  @!P1 IMAD.IADD R2, R3, 0x1, -R2 ;  /* 0x0000000103029824 */ /* 0x000fe400078e0a02 */
[----:B------:R-:W-:Y:S02]  /*6190*/  @!P1 IMAD R31, R0, R9, R31 ;  /* 0x00000009001f9224 */ /* 0x000fe400078e021f */
[----:B------:R-:W-:Y:S01]  /*61a0*/  @!P1 IMAD R29, R2, R10, R29 ;  /* 0x0000000a021d9224 */ /* 0x000fe200078e021d */
[----:B------:R-:W-:Y:S06]  /*61b0*/  BRA.U !UP0, `(.L_x_97) ;  /* 0x00000001087c7547 */ /* 0x000fec000b800000 */
[----:B------:R-:W1:Y:S01]  /*61c0*/  LDCU.64 UR8, c[0x4][0x80] ;  /* 0x01001000ff0877ac */ /* 0x000e620008000a00 */
[----:B------:R-:W-:Y:S01]  /*61d0*/  MOV R2, 0x0 ;  /* 0x0000000000027802 */ /* 0x000fe20000000f00 */
[----:B------:R-:W-:Y:S02]  /*61e0*/  HFMA2 R12, -RZ, RZ, 0, 5.9604644775390625e-08 ;  /* 0x00000001ff0c7431 */ /* 0x000fe400000001ff */
[----:B------:R-:W-:Y:S01]  /*61f0*/  IMAD.MOV.U32 R8, RZ, RZ, 0x70 ;  /* 0x00000070ff087424 */ /* 0x000fe200078e00ff */
[----:B------:R2:W3:Y:S01]  /*6200*/  LDC.64 R14, c[0x4][R2] ;  /* 0x01000000020e7b82 */ /* 0x0004e20000000a00 */
[----:B------:R-:W4:Y:S01]  /*6210*/  LDCU.64 UR6, c[0x4][0x88] ;  /* 0x01001100ff0677ac */ /* 0x000f220008000a00 */
[----:B------:R-:W-:Y:S01]  /*6220*/  IMAD.MOV.U32 R13, RZ, RZ, RZ ;  /* 0x000000ffff0d7224 */ /* 0x000fe200078e00ff */
[----:B------:R-:W2:Y:S01]  /*6230*/  LDCU.64 UR4, c[0x4][0x8] ;  /* 0x01000100ff0477ac */ /* 0x000ea20008000a00 */
[----:B-1----:R-:W-:Y:S01]  /*6240*/  MOV R5, UR9 ;  /* 0x0000000900057c02 */ /* 0x002fe20008000f00 */
[----:B------:R-:W-:Y:S01]  /*6250*/  IMAD.U32 R4, RZ, RZ, UR8 ;  /* 0x00000008ff047e24 */ /* 0x000fe2000f8e00ff */
[----:B----4-:R-:W-:Y:S01]  /*6260*/  MOV R7, UR7 ;  /* 0x0000000700077c02 */ /* 0x010fe20008000f00 */
[----:B------:R-:W-:Y:S01]  /*6270*/  IMAD.U32 R6, RZ, RZ, UR6 ;  /* 0x00000006ff067e24 */ /* 0x000fe2000f8e00ff */
[----:B--2---:R-:W-:Y:S01]  /*6280*/  MOV R11, UR5 ;  /* 0x00000005000b7c02 */ /* 0x004fe20008000f00 */
[----:B------:R-:W-:Y:S02]  /*6290*/  IMAD.U32 R10, RZ, RZ, UR4 ;  /* 0x00000004ff0a7e24 */ /* 0x000fe4000f8e00ff */
[----:B------:R-:W-:Y:S07]  /*62a0*/  LEPC R20, `(.L_x_98) ;  /* 0x000000001014794e */ /* 0x000fee0000000000 */
[----:B---3-5:R-:W-:Y:S05]  /*62b0*/  CALL.ABS.NOINC R14 ;  /* 0x000000000e007343 */ /* 0x028fea0003c00000 */
.L_x_98:
[----:B------:R-:W1:Y:S01]  /*62c0*/  LDCU.64 UR8, c[0x4][0x80] ;  /* 0x01001000ff0877ac */ /* 0x000e620008000a00 */
[----:B------:R-:W2:Y:S01]  /*62d0*/  LDC.64 R2, c[0x4][R2] ;  /* 0x0100000002027b82 */ /* 0x000ea20000000a00 */
[----:B------:R-:W-:Y:S02]  /*62e0*/  HFMA2 R12, -RZ, RZ, 0, 5.9604644775390625e-08 ;  /* 0x00000001ff0c7431 */ /* 0x000fe400000001ff */
[----:B------:R-:W-:Y:S02]  /*62f0*/  IMAD.MOV.U32 R8, RZ, RZ, 0x70 ;  /* 0x00000070ff087424 */ /* 0x000fe400078e00ff */
[----:B------:R-:W-:Y:S01]  /*6300*/  IMAD.MOV.U32 R13, RZ, RZ, RZ ;  /* 0x000000ffff0d7224 */ /* 0x000fe200078e00ff */
[----:B------:R-:W3:Y:S01]  /*6310*/  LDCU.64 UR6, c[0x4][0x88] ;  /* 0x01001100ff0677ac */ /* 0x000ee20008000a00 */
[----:B------:R-:W4:Y:S01]  /*6320*/  LDCU.64 UR4, c[0x4][0x8] ;  /* 0x01000100ff0477ac */ /* 0x000f220008000a00 */
[----:B-1----:R-:W-:Y:S02]  /*6330*/  MOV R4, UR8 ;  /* 0x0000000800047c02 */ /* 0x002fe40008000f00 */
[----:B------:R-:W-:Y:S02]  /*6340*/  MOV R5, UR9 ;  /* 0x0000000900057c02 */ /* 0x000fe40008000f00 */
[----:B---3--:R-:W-:Y:S01]  /*6350*/  MOV R7, UR7 ;  /* 0x0000000700077c02 */ /* 0x008fe20008000f00 */
[----:B------:R-:W-:Y:S01]  /*6360*/  IMAD.U32 R6, RZ, RZ, UR6 ;  /* 0x00000006ff067e24 */ /* 0x000fe2000f8e00ff */
[----:B----4-:R-:W-:Y:S01]  /*6370*/  MOV R11, UR5 ;  /* 0x00000005000b7c02 */ /* 0x010fe20008000f00 */
[----:B------:R-:W-:Y:S02]  /*6380*/  IMAD.U32 R10, RZ, RZ, UR4 ;  /* 0x00000004ff0a7e24 */ /* 0x000fe4000f8e00ff */
[----:B------:R-:W-:Y:S07]  /*6390*/  LEPC R20, `(.L_x_97) ;  /* 0x000000001014794e */ /* 0x000fee0000000000 */
[----:B--2---:R-:W-:Y:S05]  /*63a0*/  CALL.ABS.NOINC R2 ;  /* 0x0000000002007343 */ /* 0x004fea0003c00000 */
.L_x_97:
[----:B------:R-:W-:Y:S01]  /*63b0*/  ISETP.NE.U32.AND P3, PT, R54, RZ, PT ;  /* 0x000000ff3600720c */ /* 0x000fe20003f65070 */
[----:B------:R-:W-:Y:S01]  /*63c0*/  UISETP.NE.U32.AND UP0, UPT, UR46, URZ, UPT ;  /* 0x000000ff2e00728c */ /* 0x000fe2000bf05070 */
[----:B------:R-:W-:Y:S02]  /*63d0*/  ISETP.NE.AND P6, PT, R78, RZ, PT ;  /* 0x000000ff4e00720c */ /* 0x000fe40003fc5270 */
[----:B------:R-:W-:Y:S01]  /*63e0*/  ISETP.NE.AND.EX P3, PT, R55, RZ, PT, P3 ;  /* 0x000000ff3700720c */ /* 0x000fe20003f65330 */
[----:B------:R-:W-:Y:S01]  /*63f0*/  UISETP.NE.AND.EX UP0, UPT, UR47, URZ, UPT, UP0 ;  /* 0x000000ff2f00728c */ /* 0x000fe2000bf05300 */
[----:B------:R-:W-:Y:S02]  /*6400*/  ISETP.NE.U32.AND P1, PT, RZ, UR36, PT ;  /* 0x00000024ff007c0c */ /* 0x000fe4000bf25070 */
[----:B------:R-:W-:Y:S02]  /*6410*/  PLOP3.LUT P0, PT, PT, PT, PT, 0x8, 0x80 ;  /* 0x000000000080781c */ /* 0x000fe40003f0e170 */
[----:B------:R-:W-:Y:S05]  /*6420*/  ISETP.NE.AND.EX P1, PT, RZ, UR37, PT, P1 ;  /* 0x00000025ff007c0c */ /* 0x000fea000bf25310 */
[----:B------:R-:W-:Y:S02]  /*6430*/  @P6 PLOP3.LUT P0, PT, P3, PT, PT, 0x80, 0x8 ;  /* 0x000000000008681c */ /* 0x000fe40001f0f070 */
[----:B------:R-:W-:Y:S11]  /*6440*/  @!P3 BRA `(.L_x_99) ;  /* 0x00000000002cb947 */ /* 0x000ff60003800000 */
[----:B------:R-:W-:Y:S01]  /*6450*/  ISETP.NE.U32.AND P2, PT, R52, RZ, PT ;  /* 0x000000ff3400720c */ /* 0x000fe20003f45070 */
[----:B------:R-:W-:Y:S03]  /*6460*/  IMAD.MOV.U32 R63, RZ, RZ, 0x1 ;  /* 0x00000001ff3f7424 */ /* 0x000fe600078e00ff */
[----:B------:R-:W-:Y:S11]  /*6470*/  ISETP.NE.AND.EX P2, PT, R53, RZ, PT, P2 ;  /* 0x000000ff3500720c */ /* 0x000ff60003f45320 */
[----:B------:R-:W-:Y:S02]  /*6480*/  @!UPT UIADD3 URZ, UPT, UPT, URZ, URZ, URZ ;  /* 0x000000fffffff290 */ /* 0x000fe4000fffe0ff */
[----:B------:R-:W1:Y:S01]  /*6490*/  @P2 LDC.64 R2, c[0x0][0x888] ;  /* 0x00022200ff022b82 */ /* 0x000e620000000a00 */
[----:B------:R-:W-:Y:S04]  /*64a0*/  @P2 IMAD R0, R19, R54, RZ ;  /* 0x0000003613002224 */ /* 0x000fe800078e02ff */
[----:B-1----:R-:W-:Y:S04]  /*64b0*/  @P2 IMAD.WIDE R2, R0, 0x4, R2 ;  /* 0x0000000400022825 */ /* 0x002fe800078e0202 */
[----:B------:R-:W-:Y:S01]  /*64c0*/  HFMA2 R0, -RZ, RZ, 0, 5.9604644775390625e-08 ;  /* 0x00000001ff007431 */ /* 0x000fe200000001ff */
[----:B-----5:R1:W5:Y:S04]  /*64d0*/  @P2 LDG.E R35, desc[UR50][R2.64] ;  /* 0x0000003202232981 */ /* 0x020368000c1e1900 */
[----:B------:R-:W-:Y:S01]  /*64e0*/  @!P2 PRMT R63, R0, 0x7610, R63 ;  /* 0x00007610003fa816 */ /* 0x000fe2000000003f */
[----:B-1----:R-:W2:Y:S06]  /*64f0*/  @!P2 LDC R35, c[0x0][0x880] ;  /* 0x00022000ff23ab82 */ /* 0x002eac0000000800 */
.L_x_99:
[----:B------:R-:W-:Y:S05]  /*6500*/  BRA.U !UP0, `(.L_x_100) ;  /* 0x0000000108207547 */ /* 0x000fea000b800000 */
[----:B------:R-:W-:Y:S04]  /*6510*/  ISETP.NE.U32.AND P2, PT, RZ, UR38, PT ;  /* 0x00000026ff007c0c */ /* 0x000fe8000bf45070 */
[----:B------:R-:W-:Y:S11]  /*6520*/  ISETP.NE.AND.EX P2, PT, RZ, UR39, PT, P2 ;  /* 0x00000027ff007c0c */ /* 0x000ff6000bf45320 */
[----:B------:R-:W-:Y:S02]  /*6530*/  @!UPT UIADD3 URZ, UPT, UPT, URZ, URZ, URZ ;  /* 0x000000fffffff290 */ /* 0x000fe4000fffe0ff */
[----:B------:R-:W1:Y:S01]  /*6540*/  @P2 LDC.64 R2, c[0x0][0x8a8] ;  /* 0x00022a00ff022b82 */ /* 0x000e620000000a00 */
[----:B------:R-:W-:Y:S04]  /*6550*/  @P2 IMAD R5, R19, UR46, RZ ;  /* 0x0000002e13052c24 */ /* 0x000fe8000f8e02ff */
[----:B-1----:R-:W-:Y:S05]  /*6560*/  @P2 IMAD.WIDE R2, R5, 0x4, R2 ;  /* 0x0000000405022825 */ /* 0x002fea00078e0202 */
[----:B-----5:R1:W5:Y:S02]  /*6570*/  @P2 LDG.E R33, desc[UR50][R2.64] ;  /* 0x0000003202212981 */ /* 0x020364000c1e1900 */
[----:B-1----:R-:W3:Y:S02]  /*6580*/  @!P2 LDC R33, c[0x0][0x8a0] ;  /* 0x00022800ff21ab82 */ /* 0x002ee40000000800 */
.L_x_100:
[----:B--2--5:R-:W-:Y:S01]  /*6590*/  FSETP.NEU.AND P2, PT, R35, RZ, PT ;  /* 0x000000ff2300720b */ /* 0x024fe20003f4d000 */
[----:B------:R-:W-:Y:S01]  /*65a0*/  IMAD.SHL.U32 R88, R45, 0x40, RZ ;  /* 0x000000402d587824 */ /* 0x000fe200078e00ff */
[----:B------:R-:W-:Y:S01]  /*65b0*/  SEL R5, RZ, 0xffffffff, P1 ;  /* 0xffffffffff057807 */ /* 0x000fe20000800000 */
[----:B------:R-:W-:Y:S01]  /*65c0*/  BSSY B1, `(.L_x_101) ;  /* 0x0000045000017945 */ /* 0x000fe20003800000 */
[----:B------:R-:W-:Y:S01]  /*65d0*/  @P6 LOP3.LUT P1, RZ, R63, 0xff, RZ, 0xc0, !PT ;  /* 0x000000ff3fff6812 */ /* 0x000fe2000782c0ff */
[----:B------:R-:W-:Y:S01]  /*65e0*/  IMAD.HI.U32 R9, R88, R61, RZ ;  /* 0x0000003d58097227 */ /* 0x000fe200078e00ff */
[----:B------:R-:W-:Y:S02]  /*65f0*/  @P6 SEL R2, RZ, 0xffffffff, P2 ;  /* 0xffffffffff026807 */ /* 0x000fe40001000000 */
[----:B------:R-:W-:Y:S01]  /*6600*/  LOP3.LUT R39, R74, 0x1, RZ, 0x3c, !PT ;  /* 0x000000014a277812 */ /* 0x000fe200078e3cff */
[----:B------:R-:W-:Y:S01]  /*6610*/  IMAD.MOV.U32 R85, RZ, RZ, 0x1 ;  /* 0x00000001ff557424 */ /* 0x000fe200078e00ff */
[----:B------:R-:W-:Y:S01]  /*6620*/  @P0 SEL R2, R5, R2, !P1 ;  /* 0x0000000205020207 */ /* 0x000fe20004800000 */
[----:B------:R-:W-:Y:S01]  /*6630*/  IMAD.IADD R34, R32, 0x1, R17 ;  /* 0x0000000120227824 */ /* 0x000fe200078e0211 */
[----:B------:R-:W-:Y:S01]  /*6640*/  ISETP.NE.AND P0, PT, R60, 0x1, PT ;  /* 0x000000013c00780c */ /* 0x000fe20003f05270 */
[----:B------:R-:W-:Y:S01]  /*6650*/  IMAD.U32 R86, RZ, RZ, UR58 ;  /* 0x0000003aff567e24 */ /* 0x000fe2000f8e00ff */
[----:B------:R-:W-:Y:S02]  /*6660*/  @P6 LOP3.LUT R2, R2, 0x1, RZ, 0xc0, !PT ;  /* 0x0000000102026812 */ /* 0x000fe400078ec0ff */
[----:B------:R-:W-:Y:S02]  /*6670*/  CS2R R50, SRZ ;  /* 0x0000000000327805 */ /* 0x000fe4000001ff00 */
[----:B------:R-:W-:Y:S02]  /*6680*/  SHF.R.U32.HI R9, RZ, R58, R9 ;  /* 0x0000003aff097219 */ /* 0x000fe40000011609 */
[----:B------:R-:W-:Y:S02]  /*6690*/  CS2R R48, SRZ ;  /* 0x0000000000307805 */ /* 0x000fe4000001ff00 */
[----:B------:R-:W-:Y:S01]  /*66a0*/  ISETP.NE.U32.OR P4, PT, R2, 0x1, !P6 ;  /* 0x000000010200780c */ /* 0x000fe20007785470 */
[----:B------:R-:W-:Y:S01]  /*66b0*/  IMAD.U32 R2, RZ, RZ, UR58 ;  /* 0x0000003aff027e24 */ /* 0x000fe2000f8e00ff */
[----:B------:R-:W-:Y:S02]  /*66c0*/  SEL R82, R88, R9, !P0 ;  /* 0x0000000958527207 */ /* 0x000fe40004000000 */
[----:B------:R-:W-:Y:S02]  /*66d0*/  CS2R R42, SRZ ;  /* 0x00000000002a7805 */ /* 0x000fe4000001ff00 */
[----:B------:R-:W-:Y:S02]  /*66e0*/  ISETP.NE.AND P0, PT, R59, 0x1, PT ;  /* 0x000000013b00780c */ /* 0x000fe40003f05270 */
[----:B------:R-:W-:Y:S02]  /*66f0*/  CS2R R40, SRZ ;  /* 0x0000000000287805 */ /* 0x000fe4000001ff00 */
[----:B------:R-:W-:Y:S01]  /*6700*/  LEA R0, R2, UR52, 0x3 ;  /* 0x0000003402007c11 */ /* 0x000fe2000f8e18ff */
[----:B------:R-:W-:Y:S01]  /*6710*/  IMAD.HI.U32 R83, R82, UR48, RZ ;  /* 0x0000003052537c27 */ /* 0x000fe2000f8e00ff */
[----:B------:R-:W-:Y:S02]  /*6720*/  LEA R84, R30, UR52, 0x3 ;  /* 0x000000341e547c11 */ /* 0x000fe4000f8e18ff */
[----:B------:R-:W-:Y:S02]  /*6730*/  SHF.L.U32 R3, R73, 0x1f, RZ ;  /* 0x0000001f49037819 */ /* 0x000fe400000006ff */
[----:B------:R-:W-:Y:S02]  /*6740*/  SHF.R.U32.HI R83, RZ, UR49, R83 ;  /* 0x00000031ff537c19 */ /* 0x000fe40008011653 */
[----:B------:R-:W-:Y:S02]  /*6750*/  @P4 SHF.L.U32 R7, R39, 0x1f, RZ ;  /* 0x0000001f27074819 */ /* 0x000fe400000006ff */
[----:B------:R-:W-:Y:S02]  /*6760*/  SEL R83, R82, R83, !P0 ;  /* 0x0000005352537207 */ /* 0x000fe40004000000 */
[----:B------:R-:W1:Y:S01]  /*6770*/  @P4 SYNCS.PHASECHK.TRANS64.TRYWAIT P1, [R0+URZ+0x1a0], R7 ;  /* 0x0001a007000045a7 */ /* 0x000e6200080211ff */
[----:B------:R-:W-:Y:S02]  /*6780*/  SEL R2, RZ, 0xffffffff, P2 ;  /* 0xffffffffff027807 */ /* 0x000fe40001000000 */
[----:B------:R-:W-:Y:S01]  /*6790*/  LOP3.LUT P2, R89, R63, 0xff, RZ, 0xc0, !PT ;  /* 0x000000ff3f597812 */ /* 0x000fe2000784c0ff */
[----:B------:R-:W-:Y:S01]  /*67a0*/  IMAD.MOV R4, RZ, RZ, -R83 ;  /* 0x000000ffff047224 */ /* 0x000fe200078e0a53 */
[----:B------:R-:W-:Y:S02]  /*67b0*/  P2R R90, PR, RZ, 0x10 ;  /* 0x00000010ff5a7803 */ /* 0x000fe40000000000 */
[----:B------:R-:W-:Y:S01]  /*67c0*/  @P3 SEL R2, R5, R2, !P2 ;  /* 0x0000000205023207 */ /* 0x000fe20005000000 */
[--C-:B------:R-:W-:Y:S02]  /*67d0*/  IMAD.MOV R5, RZ, RZ, -R82.reuse ;  /* 0x000000ffff057224 */ /* 0x100fe400078e0a52 */
[----:B------:R-:W-:Y:S01]  /*67e0*/  IMAD R82, R59, R4, R82 ;  /* 0x000000043b527224 */ /* 0x000fe200078e0252 */
[----:B------:R-:W-:Y:S01]  /*67f0*/  LOP3.LUT R2, R2, 0x1, RZ, 0xc0, !PT ;  /* 0x0000000102027812 */ /* 0x000fe200078ec0ff */
[----:B------:R-:W-:Y:S03]  /*6800*/  IMAD R88, R60, R5, R88 ;  /* 0x000000053c587224 */ /* 0x000fe600078e0258 */
[----:B------:R-:W-:Y:S01]  /*6810*/  ISETP.NE.U32.AND P2, PT, R2, 0x1, PT ;  /* 0x000000010200780c */ /* 0x000fe20003f45070 */
[----:B------:R2:W4:Y:S03]  /*6820*/  SYNCS.PHASECHK.TRANS64.TRYWAIT P0, [R84+URZ+0x1f0], R3 ;  /* 0x0001f003540075a7 */ /* 0x00052600080011ff */
[----:B------:R-:W-:Y:S02]  /*6830*/  P2R R87, PR, RZ, 0x4 ;  /* 0x00000004ff577803 */ /* 0x000fe40000000000 */
[----:B-1----:R-:W-:Y:S01]  /*6840*/  @P4 SEL R85, RZ, 0x1, !P1 ;  /* 0x00000001ff554807 */ /* 0x002fe20004800000 */
[----:B--2---:R-:W-:Y:S06]  /*6850*/  @!P4 BRA `(.L_x_102) ;  /* 0x00000000006cc947 */ /* 0x004fec0003800000 */
[----:B------:R-:W-:Y:S01]  /*6860*/  HFMA2 R43, -RZ, RZ, 0, 0 ;  /* 0x00000000ff2b7431 */ /* 0x000fe200000001ff */
[----:B------:R-:W-:Y:S01]  /*6870*/  ISETP.NE.AND P1, PT, R85, RZ, PT ;  /* 0x000000ff5500720c */ /* 0x000fe20003f25270 */
[----:B------:R-:W-:Y:S01]  /*6880*/  IMAD.U32 R2, RZ, RZ, UR58 ;  /* 0x0000003aff027e24 */ /* 0x000fe2000f8e00ff */
[----:B------:R-:W-:Y:S11]  /*6890*/  BSSY B0, `(.L_x_103) ;  /* 0x0000005000007945 */ /* 0x000ff60003800000 */
[----:B------:R-:W-:Y:S05]  /*68a0*/  @P1 BRA `(.L_x_104) ;  /* 0x00000000000c1947 */ /* 0x000fea0003800000 */
[----:B------:R-:W-:Y:S04]  /*68b0*/  SHF.L.U32 R5, R39, 0x1f, RZ ;  /* 0x0000001f27057819 */ /* 0x000fe800000006ff */
[----:B------:R-:W1:Y:S02]  /*68c0*/  SYNCS.PHASECHK.TRANS64.TRYWAIT P1, [R0+URZ+0x1a0], R5 ;  /* 0x0001a005000075a7 */ /* 0x000e6400080211ff */
[----:B-1----:R-:W-:Y:S05]  /*68d0*/  @!P1 BRA `(.L_x_105) ;  /* 0x0000002400609947 */ /* 0x002fea0003800000 */
.L_x_104:
[----:B------:R-:W-:Y:S05]  /*68e0*/  BSYNC B0 ;  /* 0x0000000000007941 */ /* 0x000fea0003800000 */
.L_x_103:
[----:B------:R-:W-:Y:S01]  /*68f0*/  ISETP.NE.AND P1, PT, R87, RZ, PT ;  /* 0x000000ff5700720c */ /* 0x000fe20003f25270 */
[----:B------:R-:W-:Y:S01]  /*6900*/  IMAD.MOV.U32 R42, RZ, RZ, RZ ;  /* 0x000000ffff2a7224 */ /* 0x000fe200078e00ff */
[----:B------:R-:W-:Y:S02]  /*6910*/  CS2R R40, SRZ ;  /* 0x0000000000287805 */ /* 0x000fe4000001ff00 */
[----:B------:R-:W-:Y:S02]  /*6920*/  CS2R R50, SRZ ;  /* 0x0000000000327805 */ /* 0x000fe4000001ff00 */
[----:B------:R-:W-:Y:S07]  /*6930*/  CS2R R48, SRZ ;  /* 0x0000000000307805 */ /* 0x000fee000001ff00 */
[----:B-1----:R-:W-:Y:S01]  /*6940*/  @P1 IMAD R0, R2, 0x800, R75 ;  /* 0x0000080002001824 */ /* 0x002fe200078e024b */
[----:B------:R-:W-:Y:S05]  /*6950*/  @P1 WARPSYNC.ALL ;  /* 0x0000000000001948 */ /* 0x000fea0003800000 */
[----:B------:R-:W-:Y:S01]  /*6960*/  @P1 LEA R5, R0, UR52, 0x1 ;  /* 0x0000003400051c11 */ /* 0x000fe2000f8e08ff */
[----:B------:R-:W-:Y:S04]  /*6970*/  UIADD3 UR4, UPT, UPT, UR58, 0x1, URZ ;  /* 0x000000013a047890 */ /* 0x000fe8000fffe0ff */
[----:B------:R1:W2:Y:S01]  /*6980*/  @P1 LDSM.16.M88.4 R40, [R5+0x400] ;  /* 0x000400000528183b */ /* 0x0002a20000000200 */
[----:B------:R-:W-:Y:S01]  /*6990*/  @P1 IMAD R0, R80, 0x2, R5 ;  /* 0x0000000250001824 */ /* 0x000fe200078e0205 */
[----:B------:R-:W-:Y:S04]  /*69a0*/  UISETP.NE.AND UP0, UPT, UR4, 0x3, UPT ;  /* 0x000000030400788c */ /* 0x000fe8000bf05270 */
[----:B------:R1:W1:Y:S01]  /*69b0*/  @P1 LDSM.16.M88.4 R48, [R0+0x400] ;  /* 0x000400000030183b */ /* 0x0002620000000200 */
[----:B------:R-:W-:Y:S01]  /*69c0*/  USEL UR4, UR4, URZ, UP0 ;  /* 0x000000ff04047287 */ /* 0x000fe20008000000 */
[----:B------:R-:W-:Y:S04]  /*69d0*/  PLOP3.LUT P1, PT, PT, PT, UP0, 0x80, 0x8 ;  /* 0x000000000008781c */ /* 0x000fe80003f2f008 */
[----:B------:R-:W-:Y:S01]  /*69e0*/  SEL R2, RZ, 0x1, P1 ;  /* 0x00000001ff027807 */ /* 0x000fe20000800000 */
[----:B------:R-:W-:Y:S03]  /*69f0*/  IMAD.U32 R86, RZ, RZ, UR4 ;  /* 0x00000004ff567e24 */ /* 0x000fe6000f8e00ff */
[----:B------:R-:W-:Y:S02]  /*6a00*/  LOP3.LUT R39, R39, R2, RZ, 0x3c, !PT ;  /* 0x0000000227277212 */ /* 0x000fe400078e3cff */
.L_x_102:
[----:B------:R-:W-:Y:S05]  /*6a10*/  BSYNC B1 ;  /* 0x0000000000017941 */ /* 0x000fea0003800000 */
.L_x_101:
[----:B-1----:R-:W-:Y:S04]  /*6a20*/  SHF.R.U32.HI R0, RZ, 0x15, R34 ;  /* 0x00000015ff007819 */ /* 0x002fe80000011622 */
[----:B------:R-:W-:Y:S01]  /*6a30*/  LOP3.LUT P1, RZ, R0, 0x3, R77, 0x48, !PT ;  /* 0x0000000300ff7812 */ /* 0x000fe2000782484d */
[----:B------:R-:W-:Y:S01]  /*6a40*/  @!UPT UIADD3 URZ, UPT, UPT, URZ, URZ, URZ ;  /* 0x000000fffffff290 */ /* 0x000fe2000fffe0ff */
[----:B----4-:R-:W-:Y:S11]  /*6a50*/  @P0 BRA `(.L_x_106) ;  /* 0x0000000000080947 */ /* 0x010ff60003800000 */
[----:B------:R-:W1:Y:S02]  /*6a60*/  SYNCS.PHASECHK.TRANS64.TRYWAIT P0, [R84+URZ+0x1f0], R3 ;  /* 0x0001f003540075a7 */ /* 0x000e6400080011ff */
[----:B-1----:R-:W-:Y:S05]  /*6a70*/  @!P0 BRA `(.L_x_107) ;  /* 0x00000024000c8947 */ /* 0x002fea0003800000 */
.L_x_106:
[----:B------:R-:W-:Y:S05]  /*6a80*/  @!P1 BRA `(.L_x_108) ;  /* 0x0000000000409947 */ /* 0x000fea0003800000 */
[----:B------:R-:W4:Y:S01]  /*6a90*/  LDCU.64 UR8, c[0x4][0x70] ;  /* 0x01000e00ff0877ac */ /* 0x000f220008000a00 */
[----:B-1----:R-:W-:Y:S01]  /*6aa0*/  MOV R3, 0x0 ;  /* 0x0000000000037802 */ /* 0x002fe20000000f00 */
[----:B------:R-:W-:Y:S02]  /*6ab0*/  HFMA2 R12, -RZ, RZ, 0, 5.9604644775390625e-08 ;  /* 0x00000001ff0c7431 */ /* 0x000fe400000001ff */
[----:B------:R-:W-:Y:S02]  /*6ac0*/  IMAD.MOV.U32 R8, RZ, RZ, 0x192 ;  /* 0x00000192ff087424 */ /* 0x000fe400078e00ff */
[----:B------:R-:W-:Y:S01]  /*6ad0*/  IMAD.MOV.U32 R13, RZ, RZ, RZ ;  /* 0x000000ffff0d7224 */ /* 0x000fe200078e00ff */
[----:B------:R-:W1:Y:S01]  /*6ae0*/  LDCU.64 UR6, c[0x4][0x78] ;  /* 0x01000f00ff0677ac */ /* 0x000e620008000a00 */
[----:B------:R-:W2:Y:S01]  /*6af0*/  LDC.64 R2, c[0x4][R3] ;  /* 0x0100000003027b82 */ /* 0x000ea20000000a00 */
[----:B------:R-:W5:Y:S01]  /*6b00*/  LDCU.64 UR4, c[0x4][0x10] ;  /* 0x01000200ff0477ac */ /* 0x000f620008000a00 */
[----:B----4-:R-:W-:Y:S01]  /*6b10*/  MOV R5, UR9 ;  /* 0x0000000900057c02 */ /* 0x010fe20008000f00 */
[----:B------:R-:W-:Y:S01]  /*6b20*/  IMAD.U32 R4, RZ, RZ, UR8 ;  /* 0x00000008ff047e24 */ /* 0x000fe2000f8e00ff */
[----:B-1----:R-:W-:Y:S01]  /*6b30*/  MOV R7, UR7 ;  /* 0x0000000700077c02 */ /* 0x002fe20008000f00 */
[----:B------:R-:W-:Y:S01]  /*6b40*/  IMAD.U32 R6, RZ, RZ, UR6 ;  /* 0x00000006ff067e24 */ /* 0x000fe2000f8e00ff */
[----:B-----5:R-:W-:Y:S01]  /*6b50*/  MOV R11, UR5 ;  /* 0x00000005000b7c02 */ /* 0x020fe20008000f00 */
[----:B------:R-:W-:Y:S02]  /*6b60*/  IMAD.U32 R10, RZ, RZ, UR4 ;  /* 0x00000004ff0a7e24 */ /* 0x000fe4000f8e00ff */
[----:B------:R-:W-:Y:S07]  /*6b70*/  LEPC R20, `(.L_x_108) ;  /* 0x000000001014794e */ /* 0x000fee0000000000 */
[----:B--23--:R-:W-:Y:S05]  /*6b80*/  CALL.ABS.NOINC R2 ;  /* 0x0000000002007343 */ /* 0x00cfea0003c00000 */
.L_x_108:
[----:B--2---:R-:W-:Y:S01]  /*6b90*/  SHF.L.U32 R20, R40, 0x10, RZ ;  /* 0x0000001028147819 */ /* 0x004fe200000006ff */
[----:B------:R-:W-:Y:S05]  /*6ba0*/  WARPSYNC.ALL ;  /* 0x0000000000007948 */ /* 0x000fea0003800000 */
[----:B------:R-:W-:Y:S01]  /*6bb0*/  R2UR UR4, R34 ;  /* 0x00000000220472ca */ /* 0x000fe200000e0000 */
[----:B------:R-:W-:Y:S01]  /*6bc0*/  BSSY.RECONVERGENT B0, `(.L_x_109) ;  /* 0x0000052000007945 */ /* 0x000fe20003800200 */
[----:B------:R-:W-:Y:S02]  /*6bd0*/  LOP3.LUT R21, R40, 0xffff0000, RZ, 0xc0, !PT ;  /* 0xffff000028157812 */ /* 0x000fe400078ec0ff */
[----:B------:R-:W-:Y:S02]  /*6be0*/  LOP3.LUT R36, R41, 0xffff0000, RZ, 0xc0, !PT ;  /* 0xffff000029247812 */ /* 0x000fe400078ec0ff */
[----:B------:R-:W-:Y:S02]  /*6bf0*/  SHF.L.U32 R37, R48, 0x10, RZ ;  /* 0x0000001030257819 */ /* 0x000fe400000006ff */
[----:B------:R-:W-:Y:S02]  /*6c00*/  MOV R70, UR58 ;  /* 0x0000003a00467c02 */ /* 0x000fe40008000f00 */
[----:B------:R-:W-:Y:S02]  /*6c10*/  LOP3.LUT R38, R51, 0xffff0000, RZ, 0xc0, !PT ;  /* 0xffff000033267812 */ /* 0x000fe400078ec0ff */
[----:B------:R-:W-:Y:S01]  /*6c20*/  LEA R92, R70, R75, 0xb ;  /* 0x0000004b465c7211 */ /* 0x000fe200078e58ff */
[----:B------:R-:W3:Y:S01]  /*6c30*/  LDTM.16dp256bit.x4 R4, tmem[UR4] ;  /* 0x00000004000479ee */ /* 0x000ee20008120000 */
[----:B------:R-:W-:Y:S02]  /*6c40*/  SHF.L.U32 R91, R80, 0x1, RZ ;  /* 0x00000001505b7819 */ /* 0x000fe400000006ff */
[----:B------:R-:W-:Y:S02]  /*6c50*/  LEA R93, R92, UR52, 0x1 ;  /* 0x000000345c5d7c11 */ /* 0x000fe4000f8e08ff */
[----:B------:R-:W-:Y:S02]  /*6c60*/  ISETP.NE.AND P0, PT, R76, RZ, PT ;  /* 0x000000ff4c00720c */ /* 0x000fe40003f05270 */
[----:B------:R-:W-:Y:S01]  /*6c70*/  IADD3 R92, PT, PT, R91, 0x400, R93 ;  /* 0x000004005b5c7810 */ /* 0x000fe20007ffe05d */
[C---:B---3--:R-:W-:Y:S01]  /*6c80*/  FMUL R0, R33.reuse, R4 ;  /* 0x0000000421007220 */ /* 0x048fe20000400000 */
[C---:B------:R-:W-:Y:S01]  /*6c90*/  FMUL R2, R33.reuse, R5 ;  /* 0x0000000521027220 */ /* 0x040fe20000400000 */
[C---:B-1----:R-:W-:Y:S01]  /*6ca0*/  FMUL R3, R33.reuse, R6 ;  /* 0x0000000621037220 */ /* 0x042fe20000400000 */
[----:B------:R-:W-:Y:S01]  /*6cb0*/  FMUL R7, R33, R7 ;  /* 0x0000000721077220 */ /* 0x000fe20000400000 */
[----:B------:R-:W-:Y:S01]  /*6cc0*/  FFMA R0, R35, R20, R0 ;  /* 0x0000001423007223 */ /* 0x000fe20000000000 */
[----:B------:R-:W-:Y:S01]  /*6cd0*/  SHF.L.U32 R20, R41, 0x10, RZ ;  /* 0x0000001029147819 */ /* 0x000fe200000006ff */
[----:B------:R-:W-:Y:S01]  /*6ce0*/  FFMA R2, R35, R21, R2 ;  /* 0x0000001523027223 */ /* 0x000fe20000000002 */
[----:B------:R-:W-:Y:S01]  /*6cf0*/  SHF.L.U32 R21, R43, 0x10, RZ ;  /* 0x000000102b157819 */ /* 0x000fe200000006ff */
[C---:B------:R-:W-:Y:S01]  /*6d00*/  FMUL R4, R33.reuse, R8 ;  /* 0x0000000821047220 */ /* 0x040fe20000400000 */
[----:B------:R-:W-:Y:S01]  /*6d10*/  FMUL R5, R33, R9 ;  /* 0x0000000921057220 */ /* 0x000fe20000400000 */
[C---:B------:R-:W-:Y:S01]  /*6d20*/  FFMA R3, R35.reuse, R20, R3 ;  /* 0x0000001423037223 */ /* 0x040fe20000000003 */
[----:B------:R-:W-:Y:S01]  /*6d30*/  SHF.L.U32 R20, R42, 0x10, RZ ;  /* 0x000000102a147819 */ /* 0x000fe200000006ff */
[----:B------:R-:W-:Y:S01]  /*6d40*/  FFMA R7, R35, R36, R7 ;  /* 0x0000002423077223 */ /* 0x000fe20000000007 */
[----:B------:R-:W-:Y:S01]  /*6d50*/  LOP3.LUT R36, R43, 0xffff0000, RZ, 0xc0, !PT ;  /* 0xffff00002b247812 */ /* 0x000fe200078ec0ff */
[----:B------:R-:W-:Y:S01]  /*6d60*/  FMUL R6, R33, R10 ;  /* 0x0000000a21067220 */ /* 0x000fe20000400000 */
[----:B------:R-:W-:Y:S01]  /*6d70*/  F2FP.BF16.F32.PACK_AB R44, R2, R0 ;  /* 0x00000000022c723e */ /* 0x000fe200000010ff */
[----:B------:R-:W-:Y:S01]  /*6d80*/  FFMA R4, R35, R20, R4 ;  /* 0x0000001423047223 */ /* 0x000fe20000000004 */
[----:B------:R-:W-:Y:S01]  /*6d90*/  LOP3.LUT R20, R42, 0xffff0000, RZ, 0xc0, !PT ;  /* 0xffff00002a147812 */ /* 0x000fe200078ec0ff */
[----:B------:R-:W-:Y:S01]  /*6da0*/  FMUL R11, R33, R11 ;  /* 0x0000000b210b7220 */ /* 0x000fe20000400000 */
[----:B------:R-:W-:Y:S01]  /*6db0*/  F2FP.BF16.F32.PACK_AB R45, R7, R3 ;  /* 0x00000003072d723e */ /* 0x000fe200000010ff */
[C---:B------:R-:W-:Y:S01]  /*6dc0*/  FMUL R8, R33.reuse, R12 ;  /* 0x0000000c21087220 */ /* 0x040fe20000400000 */
[----:B------:R-:W-:Y:S01]  /*6dd0*/  FMUL R9, R33, R13 ;  /* 0x0000000d21097220 */ /* 0x000fe20000400000 */
[C---:B------:R-:W-:Y:S01]  /*6de0*/  FFMA R5, R35.reuse, R20, R5 ;  /* 0x0000001423057223 */ /* 0x040fe20000000005 */
[----:B------:R-:W-:Y:S01]  /*6df0*/  LOP3.LUT R20, R48, 0xffff0000, RZ, 0xc0, !PT ;  /* 0xffff000030147812 */ /* 0x000fe200078ec0ff */
[----:B------:R-:W-:Y:S01]  /*6e00*/  FFMA R6, R35, R21, R6 ;  /* 0x0000001523067223 */ /* 0x000fe20000000006 */
[----:B------:R-:W-:Y:S01]  /*6e10*/  SHF.L.U32 R21, R49, 0x10, RZ ;  /* 0x0000001031157819 */ /* 0x000fe200000006ff */
[C---:B------:R-:W-:Y:S01]  /*6e20*/  FFMA R11, R35.reuse, R36, R11 ;  /* 0x00000024230b7223 */ /* 0x040fe2000000000b */
[C---:B------:R-:W-:Y:S01]  /*6e30*/  FFMA R8, R35.reuse, R37, R8 ;  /* 0x0000002523087223 */ /* 0x040fe20000000008 */
[----:B------:R-:W-:Y:S01]  /*6e40*/  FFMA R9, R35, R20, R9 ;  /* 0x0000001423097223 */ /* 0x000fe20000000009 */
[----:B------:R-:W-:Y:S01]  /*6e50*/  FMUL R10, R33, R14 ;  /* 0x0000000e210a7220 */ /* 0x000fe20000400000 */
[----:B------:R-:W-:Y:S01]  /*6e60*/  LOP3.LUT R20, R49, 0xffff0000, RZ, 0xc0, !PT ;  /* 0xffff000031147812 */ /* 0x000fe200078ec0ff */
[C---:B------:R-:W-:Y:S01]  /*6e70*/  FMUL R15, R33.reuse, R15 ;  /* 0x0000000f210f7220 */ /* 0x040fe20000400000 */
[----:B------:R-:W-:Y:S01]  /*6e80*/  FMUL R12, R33, R16 ;  /* 0x00000010210c7220 */ /* 0x000fe20000400000 */
[C---:B------:R-:W-:Y:S01]  /*6e90*/  FFMA R10, R35.reuse, R21, R10 ;  /* 0x00000015230a7223 */ /* 0x040fe2000000000a */
[C---:B------:R-:W-:Y:S01]  /*6ea0*/  LOP3.LUT R36, R50.reuse, 0xffff0000, RZ, 0xc0, !PT ;  /* 0xffff000032247812 */ /* 0x040fe200078ec0ff */
[----:B------:R-:W-:Y:S01]  /*6eb0*/  FFMA R15, R35, R20, R15 ;  /* 0x00000014230f7223 */ /* 0x000fe2000000000f */
[----:B------:R-:W-:Y:S01]  /*6ec0*/  SHF.L.U32 R20, R50, 0x10, RZ ;  /* 0x0000001032147819 */ /* 0x000fe200000006ff */
[----:B------:R-:W-:Y:S01]  /*6ed0*/  FMUL R13, R33, R17 ;  /* 0x00000011210d7220 */ /* 0x000fe20000400000 */
[----:B------:R-:W-:Y:S01]  /*6ee0*/  SHF.L.U32 R21, R51, 0x10, RZ ;  /* 0x0000001033157819 */ /* 0x000fe200000006ff */
[C---:B------:R-:W-:Y:S01]  /*6ef0*/  FMUL R14, R33.reuse, R18 ;  /* 0x00000012210e7220 */ /* 0x040fe20000400000 */
[----:B------:R-:W-:Y:S01]  /*6f00*/  FMUL R19, R33, R19 ;  /* 0x0000001321137220 */ /* 0x000fe20000400000 */
[C---:B------:R-:W-:Y:S01]  /*6f10*/  FFMA R12, R35.reuse, R20, R12 ;  /* 0x00000014230c7223 */ /* 0x040fe2000000000c */
[C---:B------:R-:W-:Y:S01]  /*6f20*/  FFMA R13, R35.reuse, R36, R13 ;  /* 0x00000024230d7223 */ /* 0x040fe2000000000d */
[C---:B------:R-:W-:Y:S01]  /*6f30*/  FFMA R14, R35.reuse, R21, R14 ;  /* 0x00000015230e7223 */ /* 0x040fe2000000000e */
[----:B------:R-:W-:Y:S01]  /*6f40*/  FFMA R19, R35, R38, R19 ;  /* 0x0000002623137223 */ /* 0x000fe20000000013 */
[----:B------:R-:W-:Y:S02]  /*6f50*/  F2FP.BF16.F32.PACK_AB R46, R5, R4 ;  /* 0x00000004052e723e */ /* 0x000fe400000010ff */
[----:B------:R-:W-:Y:S02]  /*6f60*/  F2FP.BF16.F32.PACK_AB R47, R11, R6 ;  /* 0x000000060b2f723e */ /* 0x000fe400000010ff */
[----:B------:R-:W-:Y:S02]  /*6f70*/  F2FP.BF16.F32.PACK_AB R68, R9, R8 ;  /* 0x000000080944723e */ /* 0x000fe400000010ff */
[----:B------:R-:W-:Y:S01]  /*6f80*/  F2FP.BF16.F32.PACK_AB R69, R15, R10 ;  /* 0x0000000a0f45723e */ /* 0x000fe200000010ff */
[----:B------:R1:W-:Y:S01]  /*6f90*/  STSM.16.M88.4 [R93+0x400], R44 ;  /* 0x0004002c5d007844 */ /* 0x0003e20000000200 */
[----:B------:R-:W-:Y:S02]  /*6fa0*/  F2FP.BF16.F32.PACK_AB R70, R13, R12 ;  /* 0x0000000c0d46723e */ /* 0x000fe400000010ff */
[----:B------:R-:W-:Y:S05]  /*6fb0*/  F2FP.BF16.F32.PACK_AB R71, R19, R14 ;  /* 0x0000000e1347723e */ /* 0x000fea00000010ff */
[----:B------:R1:W-:Y:S01]  /*6fc0*/  STSM.16.M88.4 [R92], R68 ;  /* 0x000000445c007844 */ /* 0x0003e20000000200 */
[----:B------:R-:W-:Y:S01]  /*6fd0*/  @!PT LDS RZ, [RZ] ;  /* 0x00000000fffff984 */ /* 0x000fe20000000800 */
[----:B------:R-:W-:Y:S01]  /*6fe0*/  @!PT LDS RZ, [RZ] ;  /* 0x00000000fffff984 */ /* 0x000fe20000000800 */
[----:B------:R-:W-:Y:S01]  /*6ff0*/  @!PT LDS RZ, [RZ] ;  /* 0x00000000fffff984 */ /* 0x000fe20000000800 */
[----:B------:R-:W-:Y:S01]  /*7000*/  @!PT LDS RZ, [RZ] ;  /* 0x00000000fffff984 */ /* 0x000fe20000000800 */
[----:B------:R2:W-:Y:S07]  /*7010*/  MEMBAR.ALL.CTA ;  /* 0x0000000000007992 */ /* 0x0005ee0000008000 */
[----:B--2---:R-:W2:Y:S02]  /*7020*/  FENCE.VIEW.ASYNC.S ;  /* 0x00000000000073c6 */ /* 0x004ea40000000000 */
[----:B--2---:R-:W-:Y:S06]  /*7030*/  BAR.SYNC.DEFER_BLOCKING 0x1, 0x80 ;  /* 0x0042000000007b1d */ /* 0x004fec0000010000 */
[----:B------:R-:W-:Y:S05]  /*7040*/  @P0 BRA `(.L_x_110) ;  /* 0x0000000000240947 */ /* 0x000fea0003800000 */
[----:B------:R-:W-:Y:S01]  /*7050*/  R2UR UR42, R88 ;  /* 0x00000000582a72ca */ /* 0x000fe200000e0000 */
[----:B------:R-:W-:Y:S01]  /*7060*/  UIADD3 UR6, UP0, UPT, UR56, 0x680, URZ ;  /* 0x0000068038067890 */ /* 0x000fe2000ff1e0ff */
[----:B------:R-:W-:Y:S01]  /*7070*/  R2UR UR43, R82 ;  /* 0x00000000522b72ca */ /* 0x000fe200000e0000 */
[----:B------:R-:W-:Y:S01]  /*7080*/  ULEA UR4, UR58, UR52, 0xc ;  /* 0x000000343a047291 */ /* 0x000fe2000f8e60ff */
[----:B------:R-:W-:Y:S01]  /*7090*/  R2UR UR44, R83 ;  /* 0x00000000532c72ca */ /* 0x000fe200000e0000 */
[----:B------:R-:W-:Y:S02]  /*70a0*/  UIADD3.X UR7, UPT, UPT, URZ, UR57, URZ, UP0, !UPT ;  /* 0x00000039ff077290 */ /* 0x000fe400087fe4ff */
[----:B------:R-:W-:Y:S10]  /*70b0*/  UIADD3 UR40, UPT, UPT, UR4, 0x400, URZ ;  /* 0x0000040004287890 */ /* 0x000ff4000fffe0ff */
[----:B------:R2:W-:Y:S02]  /*70c0*/  UTMASTG.4D.IM2COL [UR40], [UR6] ;  /* 0x00000028060073b5 */ /* 0x0005e40008058000 */
[----:B--2---:R0:W-:Y:S02]  /*70d0*/  UTMACMDFLUSH ;  /* 0x00000000000079b7 */ /* 0x0041e40000000000 */
.L_x_110:
[----:B------:R-:W-:Y:S05]  /*70e0*/  BSYNC.RECONVERGENT B0 ;  /* 0x0000000000007941 */ /* 0x000fea0003800200 */
.L_x_109:
[----:B------:R-:W-:Y:S01]  /*70f0*/  UIADD3 UR40, UPT, UPT, UR58, 0x1, URZ ;  /* 0x000000013a287890 */ /* 0x000fe2000fffe0ff */
[----:B------:R-:W-:Y:S03]  /*7100*/  BSSY.RECONVERGENT B0, `(.L_x_111) ;  /* 0x0000005000007945 */ /* 0x000fe60003800200 */
[----:B------:R-:W-:Y:S04]  /*7110*/  UISETP.NE.AND UP0, UPT, UR40, 0x3, UPT ;  /* 0x000000032800788c */ /* 0x000fe8000bf05270 */
[----:B------:R-:W-:Y:S01]  /*7120*/  USEL UR42, UR40, URZ, UP0 ;  /* 0x000000ff282a7287 */ /* 0x000fe20008000000 */
[----:B------:R-:W-:Y:S11]  /*7130*/  @P0 BRA `(.L_x_112) ;  /* 0x0000000000040947 */ /* 0x000ff60003800000 */
[----:B------:R-:W-:Y:S04]  /*7140*/  DEPBAR.LE SB0, 0x1 ;  /* 0x000080400000791a */ /* 0x000fe80000000000 */
.L_x_112:
[----:B------:R-:W-:Y:S05]  /*7150*/  BSYNC.RECONVERGENT B0 ;  /* 0x0000000000007941 */ /* 0x000fea0003800200 */
.L_x_111:
[----:B------:R-:W-:Y:S01]  /*7160*/  BAR.SYNC.DEFER_BLOCKING 0x1, 0x80 ;  /* 0x0042000000007b1d */ /* 0x000fe20000010000 */
[----:B------:R-:W-:Y:S01]  /*7170*/  ISETP.NE.AND P1, PT, R90, RZ, PT ;  /* 0x000000ff5a00720c */ /* 0x000fe20003f25270 */
[----:B------:R-:W-:Y:S01]  /*7180*/  UISETP.NE.AND UP0, UPT, UR54, URZ, UPT ;  /* 0x000000ff3600728c */ /* 0x000fe2000bf05270 */
[----:B------:R-:W-:Y:S11]  /*7190*/  LEA R3, R86, UR52, 0x3 ;  /* 0x0000003456037c11 */ /* 0x000ff6000f8e18ff */
[----:B------:R-:W-:Y:S01]  /*71a0*/  @P1 SHF.L.U32 R4, R39, 0x1f, RZ ;  /* 0x0000001f27041819 */ /* 0x000fe200000006ff */
[----:B------:R-:W-:Y:S06]  /*71b0*/  BRA.U !UP0, `(.L_x_113) ;  /* 0x0000000108287547 */ /* 0x000fec000b800000 */
[----:B------:R-:W2:Y:S01]  /*71c0*/  S2R R0, SR_CgaCtaId ;  /* 0x0000000000007919 */ /* 0x000ea20000008800 */
[----:B------:R-:W-:Y:S05]  /*71d0*/  IMAD.U32 R2, RZ, RZ, UR53 ;  /* 0x00000035ff027e24 */ /* 0x000fea000f8e00ff */
[C---:B------:R-:W-:Y:S01]  /*71e0*/  @P1 LEA R5, R2.reuse, UR52, 0x3 ;  /* 0x0000003402051c11 */ /* 0x040fe2000f8e18ff */
[----:B------:R-:W-:Y:S04]  /*71f0*/  VIADD R2, R2, 0x1 ;  /* 0x0000000102027836 */ /* 0x000fe80000000000 */
[----:B------:R-:W-:Y:S01]  /*7200*/  @P1 VIADD R5, R5, 0x1b8 ;  /* 0x000001b805051836 */ /* 0x000fe20000000000 */
[C---:B------:R-:W-:Y:S04]  /*7210*/  ISETP.NE.AND P0, PT, R2.reuse, 0x3, PT ;  /* 0x000000030200780c */ /* 0x040fe80003f05270 */
[----:B------:R-:W-:Y:S04]  /*7220*/  SEL R2, R2, RZ, P0 ;  /* 0x000000ff02027207 */ /* 0x000fe80000000000 */
[----:B------:R-:W-:Y:S02]  /*7230*/  R2UR UR53, R2 ;  /* 0x00000000023572ca */ /* 0x000fe400000e0000 */
[----:B--2---:R-:W-:Y:S04]  /*7240*/  @P1 PRMT R0, R0, 0x654, R5 ;  /* 0x0000065400001816 */ /* 0x004fe80000000005 */
[----:B------:R2:W-:Y:S09]  /*7250*/  @P1 SYNCS.ARRIVE.TRANS64.RED.A1T0 RZ, [R0+URZ], RZ ;  /* 0x000000ff00ff19a7 */ /* 0x0005f200081004ff */
.L_x_113:
[----:B------:R-:W3:Y:S01]  /*7260*/  @P1 SYNCS.PHASECHK.TRANS64.TRYWAIT P0, [R3+URZ+0x1a0], R4 ;  /* 0x0001a004030015a7 */ /* 0x000ee200080011ff */
[----:B------:R-:W-:Y:S01]  /*7270*/  BSSY B1, `(.L_x_114) ;  /* 0x0000013000017945 */ /* 0x000fe20003800000 */
[----:B---3--:R-:W-:Y:S03]  /*7280*/  @P1 SEL R85, RZ, 0x1, !P0 ;  /* 0x00000001ff551807 */ /* 0x008fe60004000000 */
[----:B------:R-:W-:Y:S05]  /*7290*/  @!P1 BRA `(.L_x_115) ;  /* 0x0000000000409947 */ /* 0x000fea0003800000 */
[----:B------:R-:W-:Y:S01]  /*72a0*/  ISETP.NE.AND P1, PT, R87, RZ, PT ;  /* 0x000000ff5700720c */ /* 0x000fe20003f25270 */
[----:B------:R-:W-:Y:S01]  /*72b0*/  BSSY B0, `(.L_x_116) ;  /* 0x0000009000007945 */ /* 0x000fe20003800000 */
[----:B------:R-:W-:Y:S11]  /*72c0*/  ISETP.NE.AND P0, PT, R85, RZ, PT ;  /* 0x000000ff5500720c */ /* 0x000ff60003f05270 */
[----:B------:R-:W-:Y:S05]  /*72d0*/  @P1 IMAD R2, R86, 0x800, R75 ;  /* 0x0000080056021824 */ /* 0x000fea00078e024b */
[----:B------:R-:W-:Y:S05]  /*72e0*/  @P1 LEA R2, R2, UR52, 0x1 ;  /* 0x0000003402021c11 */ /* 0x000fea000f8e08ff */
[----:B--2---:R-:W-:Y:S01]  /*72f0*/  @P1 IMAD.IADD R0, R91, 0x1, R2 ;  /* 0x000000015b001824 */ /* 0x004fe200078e0202 */
[----:B------:R-:W-:Y:S06]  /*7300*/  @P0 BRA `(.L_x_117) ;  /* 0x00000000000c0947 */ /* 0x000fec0003800000 */
[----:B------:R-:W-:Y:S04]  /*7310*/  SHF.L.U32 R4, R39, 0x1f, RZ ;  /* 0x0000001f27047819 */ /* 0x000fe800000006ff */
[----:B------:R-:W2:Y:S02]  /*7320*/  SYNCS.PHASECHK.TRANS64.TRYWAIT P0, [R3+URZ+0x1a0], R4 ;  /* 0x0001a004030075a7 */ /* 0x000ea400080011ff */
[----:B--2---:R-:W-:Y:S05]  /*7330*/  @!P0 BRA `(.L_x_118) ;  /* 0x0000001800f08947 */ /* 0x004fea0003800000 */
.L_x_117:
[----:B------:R-:W-:Y:S05]  /*7340*/  BSYNC B0 ;  /* 0x0000000000007941 */ /* 0x000fea0003800000 */
.L_x_116:
[----:B------:R-:W-:Y:S11]  /*7350*/  ISETP.NE.AND P0, PT, R87, RZ, PT ;  /* 0x000000ff5700720c */ /* 0x000ff60003f05270 */
[----:B------:R-:W-:Y:S02]  /*7360*/  @!UPT UIADD3 URZ, UPT, UPT, URZ, URZ, URZ ;  /* 0x000000fffffff290 */ /* 0x000fe4000fffe0ff */
[----:B------:R-:W-:Y:S05]  /*7370*/  @P0 WARPSYNC.ALL ;  /* 0x0000000000000948 */ /* 0x000fea0003800000 */
[----:B------:R3:W4:Y:S04]  /*7380*/  @P0 LDSM.16.M88.4 R40, [R2+0x400] ;  /* 0x000400000228083b */ /* 0x0007280000000200 */
[----:B------:R3:W1:Y:S02]  /*7390*/  @P0 LDSM.16.M88.4 R48, [R0+0x400] ;  /* 0x000400000030083b */ /* 0x0006640000000200 */
.L_x_115:
[----:B------:R-:W-:Y:S05]  /*73a0*/  BSYNC B1 ;  /* 0x0000000000017941 */ /* 0x000fea0003800000 */
.L_x_114:
[----:B--23--:R-:W-:Y:S05]  /*73b0*/  VIADD R0, R34, 0x20 ;  /* 0x0000002022007836 */ /* 0x00cfea0000000000 */
[----:B------:R-:W-:Y:S04]  /*73c0*/  SHF.R.U32.HI R0, RZ, 0x15, R0 ;  /* 0x00000015ff007819 */ /* 0x000fe80000011600 */
[----:B------:R-:W-:Y:S11]  /*73d0*/  LOP3.LUT P0, RZ, R0, 0x3, R77, 0x48, !PT ;  /* 0x0000000300ff7812 */ /* 0x000ff6000780484d */
[----:B------:R-:W-:Y:S02]  /*73e0*/  @!UPT UIADD3 URZ, UPT, UPT, URZ, URZ, URZ ;  /* 0x000000fffffff290 */ /* 0x000fe4000fffe0ff */
[----:B------:R-:W-:Y:S05]  /*73f0*/  @!P0 BRA `(.L_x_119) ;  /* 0x0000000000408947 */ /* 0x000fea0003800000 */
[----:B------:R-:W2:Y:S01]  /*7400*/  LDCU.64 UR8, c[0x4][0x70] ;  /* 0x01000e00ff0877ac */ /* 0x000ea20008000a00 */
[----:B------:R-:W-:Y:S01]  /*7410*/  MOV R3, 0x0 ;  /* 0x0000000000037802 */ /* 0x000fe20000000f00 */
[----:B------:R-:W-:Y:S02]  /*7420*/  HFMA2 R12, -RZ, RZ, 0, 5.9604644775390625e-08 ;  /* 0x00000001ff0c7431 */ /* 0x000fe400000001ff */
[----:B------:R-:W-:Y:S02]  /*7430*/  IMAD.MOV.U32 R8, RZ, RZ, 0x192 ;  /* 0x00000192ff087424 */ /* 0x000fe400078e00ff */
[----:B------:R-:W-:Y:S01]  /*7440*/  IMAD.MOV.U32 R13, RZ, RZ, RZ ;  /* 0x000000ffff0d7224 */ /* 0x000fe200078e00ff */
[----:B------:R-:W3:Y:S01]  /*7450*/  LDCU.64 UR6, c[0x4][0x78] ;  /* 0x01000f00ff0677ac */ /* 0x000ee20008000a00 */
[----:B------:R-:W1:Y:S01]  /*7460*/  LDC.64 R2, c[0x4][R3] ;  /* 0x0100000003027b82 */ /* 0x000e620000000a00 */
[----:B------:R-:W5:Y:S01]  /*7470*/  LDCU.64 UR4, c[0x4][0x10] ;  /* 0x01000200ff0477ac */ /* 0x000f620008000a00 */
[----:B--2---:R-:W-:Y:S01]  /*7480*/  MOV R5, UR9 ;  /* 0x0000000900057c02 */ /* 0x004fe20008000f00 */
[----:B------:R-:W-:Y:S01]  /*7490*/  IMAD.U32 R4, RZ, RZ, UR8 ;  /* 0x00000008ff047e24 */ /* 0x000fe2000f8e00ff */
[----:B---3--:R-:W-:Y:S01]  /*74a0*/  MOV R7, UR7 ;  /* 0x0000000700077c02 */ /* 0x008fe20008000f00 */
[----:B------:R-:W-:Y:S01]  /*74b0*/  IMAD.U32 R6, RZ, RZ, UR6 ;  /* 0x00000006ff067e24 */ /* 0x000fe2000f8e00ff */
[----:B-----5:R-:W-:Y:S01]  /*74c0*/  MOV R11, UR5 ;  /* 0x00000005000b7c02 */ /* 0x020fe20008000f00 */
[----:B------:R-:W-:Y:S02]  /*74d0*/  IMAD.U32 R10, RZ, RZ, UR4 ;  /* 0x00000004ff0a7e24 */ /* 0x000fe4000f8e00ff */
[----:B------:R-:W-:Y:S07]  /*74e0*/  LEPC R20, `(.L_x_119) ;  /* 0x000000001014794e */ /* 0x000fee0000000000 */
[----:B-1--4-:R-:W-:Y:S05]  /*74f0*/  CALL.ABS.NOINC R2 ;  /* 0x0000000002007343 */ /* 0x012fea0003c00000 */
.L_x_119:
[----:B------:R-:W-:Y:S01]  /*7500*/  ISETP.NE.AND P1, PT, R76, RZ, PT ;  /* 0x000000ff4c00720c */ /* 0x000fe20003f25270 */
[----:B------:R-:W-:Y:S05]  /*7510*/  WARPSYNC.ALL ;  /* 0x0000000000007948 */ /* 0x000fea0003800000 */
[----:B------:R-:W-:Y:S01]  /*7520*/  R2UR UR4, R34 ;  /* 0x00000000220472ca */ /* 0x000fe200000e0000 */
[----:B------:R-:W-:Y:S01]  /*7530*/  BSSY.RECONVERGENT B0, `(.L_x_120) ;  /* 0x0000057000007945 */ /* 0x000fe20003800200 */
[----:B------:R-:W-:Y:S02]  /*7540*/  R2UR UR5, R84 ;  /* 0x00000000540572ca */ /* 0x000fe400000e0000 */
[C---:B----4-:R-:W-:Y:S02]  /*7550*/  SHF.L.U32 R20, R40.reuse, 0x10, RZ ;  /* 0x0000001028147819 */ /* 0x050fe400000006ff */
[----:B------:R-:W-:Y:S02]  /*7560*/  LOP3.LUT R36, R40, 0xffff0000, RZ, 0xc0, !PT ;  /* 0xffff000028247812 */ /* 0x000fe400078ec0ff */
[C---:B------:R-:W-:Y:S02]  /*7570*/  SHF.L.U32 R21, R41.reuse, 0x10, RZ ;  /* 0x0000001029157819 */ /* 0x040fe400000006ff */
[----:B------:R-:W-:Y:S02]  /*7580*/  LOP3.LUT R38, R41, 0xffff0000, RZ, 0xc0, !PT ;  /* 0xffff000029267812 */ /* 0x000fe400078ec0ff */
[C---:B------:R-:W-:Y:S01]  /*7590*/  SHF.L.U32 R37, R42.reuse, 0x10, RZ ;  /* 0x000000102a257819 */ /* 0x040fe200000006ff */
[----:B------:R-:W2:Y:S01]  /*75a0*/  LDTM.16dp256bit.x4 R4, tmem[UR4+0x20] ;  /* 0x00002004000479ee */ /* 0x000ea20008120000 */
[----:B------:R-:W-:Y:S01]  /*75b0*/  LOP3.LUT R40, R42, 0xffff0000, RZ, 0xc0, !PT ;  /* 0xffff00002a287812 */ /* 0x000fe200078ec0ff */
[----:B------:R-:W-:Y:S01]  /*75c0*/  NOP ;  /* 0x0000000000007918 */ /* 0x000fe20000000000 */
[C---:B------:R-:W-:Y:S01]  /*75d0*/  SHF.L.U32 R39, R43.reuse, 0x10, RZ ;  /* 0x000000102b277819 */ /* 0x040fe200000006ff */
[----:B------:R-:W-:Y:S01]  /*75e0*/  UIADD3 UR5, UPT, UPT, UR5, 0x200, URZ ;  /* 0x0000020005057890 */ /* 0x000fe2000fffe0ff */
[----:B------:R-:W-:Y:S02]  /*75f0*/  LOP3.LUT R42, R43, 0xffff0000, RZ, 0xc0, !PT ;  /* 0xffff00002b2a7812 */ /* 0x000fe400078ec0ff */
[C---:B-1----:R-:W-:Y:S01]  /*7600*/  SHF.L.U32 R41, R48.reuse, 0x10, RZ ;  /* 0x0000001030297819 */ /* 0x042fe200000006ff */
[----:B------:R-:W-:Y:S01]  /*7610*/  UPRMT UR5, UR45, 0x654, UR5 ;  /* 0x000006542d057896 */ /* 0x000fe20008000005 */
[----:B------:R-:W-:Y:S02]  /*7620*/  LOP3.LUT R43, R48, 0xffff0000, RZ, 0xc0, !PT ;  /* 0xffff0000302b7812 */ /* 0x000fe400078ec0ff */
[C---:B------:R-:W-:Y:S02]  /*7630*/  SHF.L.U32 R44, R49.reuse, 0x10, RZ ;  /* 0x00000010312c7819 */ /* 0x040fe400000006ff */
[----:B------:R-:W-:Y:S02]  /*7640*/  LOP3.LUT R46, R49, 0xffff0000, RZ, 0xc0, !PT ;  /* 0xffff0000312e7812 */ /* 0x000fe400078ec0ff */
[----:B------:R-:W-:Y:S02]  /*7650*/  MOV R84, UR42 ;  /* 0x0000002a00547c02 */ /* 0x000fe40008000f00 */
[----:B--2---:R-:W-:Y:S01]  /*7660*/  SYNCS.ARRIVE.TRANS64.RED.A1T0 RZ, [UR5], RZ ;  /* 0x000000ffffff79a7 */ /* 0x004fe20008100405 */
[----:B------:R-:W-:Y:S02]  /*7670*/  SHF.L.U32 R45, R50, 0x10, RZ ;  /* 0x00000010322d7819 */ /* 0x000fe400000006ff */
[----:B------:R-:W-:Y:S02]  /*7680*/  LEA R85, R84, R75, 0xb ;  /* 0x0000004b54557211 */ /* 0x000fe400078e58ff */
[----:B------:R-:W-:Y:S02]  /*7690*/  LOP3.LUT R48, R50, 0xffff0000, RZ, 0xc0, !PT ;  /* 0xffff000032307812 */ /* 0x000fe400078ec0ff */
[----:B------:R-:W-:Y:S01]  /*76a0*/  LEA R92, R85, UR52, 0x1 ;  /* 0x00000034555c7c11 */ /* 0x000fe2000f8e08ff */
[C---:B------:R-:W-:Y:S01]  /*76b0*/  FMUL R4, R33.reuse, R4 ;  /* 0x0000000421047220 */ /* 0x040fe20000400000 */
[C---:B------:R-:W-:Y:S01]  /*76c0*/  FMUL R5, R33.reuse, R5 ;  /* 0x0000000521057220 */ /* 0x040fe20000400000 */
[----:B------:R-:W-:Y:S01]  /*76d0*/  FMUL R6, R33, R6 ;  /* 0x0000000621067220 */ /* 0x000fe20000400000 */
[----:B------:R-:W-:Y:S01]  /*76e0*/  IADD3 R91, PT, PT, R91, 0x400, R92 ;  /* 0x000004005b5b7810 */ /* 0x000fe20007ffe05c */
[C---:B------:R-:W-:Y:S01]  /*76f0*/  FFMA R4, R35.reuse, R20, R4 ;  /* 0x0000001423047223 */ /* 0x040fe20000000004 */
[C---:B------:R-:W-:Y:S01]  /*7700*/  FFMA R5, R35.reuse, R36, R5 ;  /* 0x0000002423057223 */ /* 0x040fe20000000005 */
[----:B------:R-:W-:Y:S01]  /*7710*/  FFMA R6, R35, R21, R6 ;  /* 0x0000001523067223 */ /* 0x000fe20000000006 */
[C---:B------:R-:W-:Y:S01]  /*7720*/  FMUL R7, R33.reuse, R7 ;  /* 0x0000000721077220 */ /* 0x040fe20000400000 */
[C---:B------:R-:W-:Y:S01]  /*7730*/  FMUL R8, R33.reuse, R8 ;  /* 0x0000000821087220 */ /* 0x040fe20000400000 */
[----:B------:R-:W-:Y:S01]  /*7740*/  FMUL R9, R33, R9 ;  /* 0x0000000921097220 */ /* 0x000fe20000400000 */
[----:B------:R-:W-:Y:S01]  /*7750*/  F2FP.BF16.F32.PACK_AB R68, R5, R4 ;  /* 0x000000040544723e */ /* 0x000fe200000010ff */
[C---:B------:R-:W-:Y:S01]  /*7760*/  FFMA R7, R35.reuse, R38, R7 ;  /* 0x0000002623077223 */ /* 0x040fe20000000007 */
[C---:B------:R-:W-:Y:S01]  /*7770*/  FFMA R8, R35.reuse, R37, R8 ;  /* 0x0000002523087223 */ /* 0x040fe20000000008 */
[----:B------:R-:W-:Y:S01]  /*7780*/  FFMA R9, R35, R40, R9 ;  /* 0x0000002823097223 */ /* 0x000fe20000000009 */
[C---:B------:R-:W-:Y:S01]  /*7790*/  FMUL R10, R33.reuse, R10 ;  /* 0x0000000a210a7220 */ /* 0x040fe20000400000 */
[C---:B------:R-:W-:Y:S01]  /*77a0*/  FMUL R11, R33.reuse, R11 ;  /* 0x0000000b210b7220 */ /* 0x040fe20000400000 */
[C---:B------:R-:W-:Y:S01]  /*77b0*/  FMUL R0, R33.reuse, R12 ;  /* 0x0000000c21007220 */ /* 0x040fe20000400000 */
[----:B------:R-:W-:Y:S01]  /*77c0*/  FMUL R2, R33, R13 ;  /* 0x0000000d21027220 */ /* 0x000fe20000400000 */
[----:B------:R-:W-:Y:S01]  /*77d0*/  FFMA R10, R35, R39, R10 ;  /* 0x00000027230a7223 */ /* 0x000fe2000000000a */
[----:B------:R-:W-:Y:S01]  /*77e0*/  FMUL R3, R33, R14 ;  /* 0x0000000e21037220 */ /* 0x000fe20000400000 */
[----:B------:R-:W-:Y:S01]  /*77f0*/  FFMA R11, R35, R42, R11 ;  /* 0x0000002a230b7223 */ /* 0x000fe2000000000b */
[----:B------:R-:W-:Y:S01]  /*7800*/  FMUL R15, R33, R15 ;  /* 0x0000000f210f7220 */ /* 0x000fe20000400000 */
[----:B------:R-:W-:Y:S01]  /*7810*/  FFMA R0, R35, R41, R0 ;  /* 0x0000002923007223 */ /* 0x000fe20000000000 */
[----:B------:R-:W-:Y:S01]  /*7820*/  FMUL R12, R33, R16 ;  /* 0x00000010210c7220 */ /* 0x000fe20000400000 */
[----:B------:R-:W-:Y:S01]  /*7830*/  FFMA R2, R35, R43, R2 ;  /* 0x0000002b23027223 */ /* 0x000fe20000000002 */
[----:B------:R-:W-:Y:S01]  /*7840*/  SHF.L.U32 R47, R51, 0x10, RZ ;  /* 0x00000010332f7819 */ /* 0x000fe200000006ff */
[----:B------:R-:W-:Y:S01]  /*7850*/  FMUL R13, R33, R17 ;  /* 0x00000011210d7220 */ /* 0x000fe20000400000 */
[----:B------:R-:W-:Y:S01]  /*7860*/  FFMA R3, R35, R44, R3 ;  /* 0x0000002c23037223 */ /* 0x000fe20000000003 */
[----:B------:R-:W-:Y:S01]  /*7870*/  LOP3.LUT R50, R51, 0xffff0000, RZ, 0xc0, !PT ;  /* 0xffff000033327812 */ /* 0x000fe200078ec0ff */
[----:B------:R-:W-:Y:S01]  /*7880*/  FMUL R14, R33, R18 ;  /* 0x00000012210e7220 */ /* 0x000fe20000400000 */
[----:B------:R-:W-:Y:S01]  /*7890*/  FFMA R15, R35, R46, R15 ;  /* 0x0000002e230f7223 */ /* 0x000fe2000000000f */
        /* <DEDUP_REMOVED lines=27> */
[----:B------:R-:W-:Y:S02]  /*7a50*/  UIADD3 UR9, UPT, UPT, UR41, 0x20, URZ ;  /* 0x0000002029097890 */ /* 0x000fe4000fffe0ff */
[----:B------:R-:W-:Y:S02]  /*7a60*/  UIADD3 UR8, UPT, UPT, UR4, 0x400, URZ ;  /* 0x0000040004087890 */ /* 0x000fe4000fffe0ff */
[----:B------:R-:W-:Y:S09]  /*7a70*/  UIADD3.X UR7, UPT, UPT, URZ, UR57, URZ, UP0, !UPT ;  /* 0x00000039ff077290 */ /* 0x000ff200087fe4ff */
[----:B------:R2:W-:Y:S02]  /*7a80*/  UTMASTG.4D.IM2COL [UR8], [UR6] ;  /* 0x00000008060073b5 */ /* 0x0005e40008058000 */
[----:B--2---:R0:W-:Y:S02]  /*7a90*/  UTMACMDFLUSH ;  /* 0x00000000000079b7 */ /* 0x0041e40000000000 */
.L_x_121:
[----:B------:R-:W-:Y:S05]  /*7aa0*/  BSYNC.RECONVERGENT B0 ;  /* 0x0000000000007941 */ /* 0x000fea0003800200 */
.L_x_120:
[----:B------:R-:W-:Y:S01]  /*7ab0*/  UIADD3 UR42, UPT, UPT, UR42, 0x1, URZ ;  /* 0x000000012a2a7890 */ /* 0x000fe2000fffe0ff */
[----:B------:R-:W-:Y:S03]  /*7ac0*/  BSSY.RECONVERGENT B0, `(.L_x_122) ;  /* 0x0000008000007945 */ /* 0x000fe60003800200 */
[----:B------:R-:W-:Y:S04]  /*7ad0*/  UISETP.NE.AND UP0, UPT, UR42, 0x3, UPT ;  /* 0x000000032a00788c */ /* 0x000fe8000bf05270 */
[----:B------:R-:W-:Y:S02]  /*7ae0*/  UISETP.EQ.XOR UP1, UPT, UR40, 0x3, !UP0 ;  /* 0x000000032800788c */ /* 0x000fe4000c722a70 */
[----:B------:R-:W-:Y:S04]  /*7af0*/  USEL UR58, UR42, URZ, UP0 ;  /* 0x000000ff2a3a7287 */ /* 0x000fe80008000000 */
[----:B------:R-:W-:Y:S01]  /*7b00*/  PLOP3.LUT P0, PT, PT, PT, UP1, 0x80, 0x8 ;  /* 0x000000000008781c */ /* 0x000fe20003f0f018 */
[----:B------:R-:W-:Y:S01]  /*7b10*/  @!UPT UIADD3 URZ, UPT, UPT, URZ, URZ, URZ ;  /* 0x000000fffffff290 */ /* 0x000fe2000fffe0ff */
[----:B------:R-:W-:Y:S11]  /*7b20*/  @P1 BRA `(.L_x_123) ;  /* 0x0000000000041947 */ /* 0x000ff60003800000 */
[----:B------:R-:W-:Y:S04]  /*7b30*/  DEPBAR.LE SB0, 0x1 ;  /* 0x000080400000791a */ /* 0x000fe80000000000 */
.L_x_123:
[----:B------:R-:W-:Y:S05]  /*7b40*/  BSYNC.RECONVERGENT B0 ;  /* 0x0000000000007941 */ /* 0x000fea0003800200 */
.L_x_122:
[----:B------:R-:W-:Y:S01]  /*7b50*/  BAR.SYNC.DEFER_BLOCKING 0x1, 0x80 ;  /* 0x0042000000007b1d */ /* 0x000fe20000010000 */
[----:B------:R-:W-:Y:S01]  /*7b60*/  SEL R3, RZ, 0x1, !P0 ;  /* 0x00000001ff037807 */ /* 0x000fe20004000000 */
[----:B------:R-:W-:Y:S01]  /*7b70*/  UISETP.NE.AND UP0, UPT, UR54, -0x2, UPT ;  /* 0xfffffffe3600788c */ /* 0x000fe2000bf05270 */
[----:B------:R-:W-:Y:S02]  /*7b80*/  VIADD R0, R30, 0x1 ;  /* 0x000000011e007836 */ /* 0x000fe40000000000 */
[----:B------:R-:W-:Y:S06]  /*7b90*/  LOP3.LUT R74, R74, R3, RZ, 0x3c, !PT ;  /* 0x000000034a4a7212 */ /* 0x000fec00078e3cff */
[----:B------:R-:W-:Y:S05]  /*7ba0*/  BRA.U !UP0, `(.L_x_124) ;  /* 0x00000001082c7547 */ /* 0x000fea000b800000 */
[----:B------:R-:W-:Y:S01]  /*7bb0*/  ISETP.NE.AND P1, PT, R90, RZ, PT ;  /* 0x000000ff5a00720c */ /* 0x000fe20003f25270 */
[----:B------:R-:W2:Y:S01]  /*7bc0*/  S2R R2, SR_CgaCtaId ;  /* 0x0000000000027919 */ /* 0x000ea20000008800 */
[----:B------:R-:W-:Y:S11]  /*7bd0*/  IMAD.U32 R3, RZ, RZ, UR53 ;  /* 0x00000035ff037e24 */ /* 0x000ff6000f8e00ff */
        /* <DEDUP_REMOVED lines=8> */
.L_x_124:
[----:B------:R-:W-:Y:S01]  /*7c60*/  ISETP.NE.AND P1, PT, R81, RZ, PT ;  /* 0x000000ff5100720c */ /* 0x000fe20003f25270 */
[----:B------:R-:W-:Y:S01]  /*7c70*/  UIADD3 UR54, UPT, UPT, UR54, 0x2, URZ ;  /* 0x0000000236367890 */ /* 0x000fe2000fffe0ff */
[----:B------:R-:W-:Y:S01]  /*7c80*/  ISETP.NE.AND P0, PT, R0, 0x2, PT ;  /* 0x000000020000780c */ /* 0x000fe20003f05270 */
[----:B------:R-:W-:Y:S01]  /*7c90*/  IMAD.IADD R18, R29, 0x1, R62 ;  /* 0x000000011d127824 */ /* 0x000fe200078e023e */
[----:B------:R-:W-:Y:S01]  /*7ca0*/  LOP3.LUT R72, R72, 0x1, RZ, 0x3c, !PT ;  /* 0x0000000148487812 */ /* 0x000fe200078e3cff */
[----:B------:R-:W-:Y:S01]  /*7cb0*/  IMAD.IADD R45, R31, 0x1, R64 ;  /* 0x000000011f2d7824 */ /* 0x000fe200078e0240 */
[----:B--2---:R-:W-:Y:S01]  /*7cc0*/  SEL R2, RZ, 0x1, P0 ;  /* 0x00000001ff027807 */ /* 0x004fe20000000000 */
[----:B------:R-:W-:Y:S01]  /*7cd0*/  IMAD.MOV.U32 R19, RZ, RZ, R79 ;  /* 0x000000ffff137224 */ /* 0x000fe200078e004f */
[----:B------:R-:W-:Y:S02]  /*7ce0*/  SEL R30, R0, RZ, P0 ;  /* 0x000000ff001e7207 */ /* 0x000fe40000000000 */
[----:B------:R-:W-:Y:S03]  /*7cf0*/  LOP3.LUT R73, R73, R2, RZ, 0x3c, !PT ;  /* 0x0000000249497212 */ /* 0x000fe600078e3cff */
[----:B------:R-:W-:Y:S05]  /*7d00*/  @P1 BRA `(.L_x_125) ;  /* 0xffffffdc00dc1947 */ /* 0x000fea000383ffff */
[----:B------:R-:W-:-:S13]  /*7d10*/  ISETP.NE.AND P1, PT, R78, RZ, PT ;  /* 0x000000ff4e00720c */ /* 0x000fda0003f25270 */
[----:B------:R-:W-:Y:S05]  /*7d20*/  @!P1 BRA `(.L_x_126) ;  /* 0x0000000000489947 */ /* 0x000fea0003800000 */
[----:B------:R-:W2:Y:S02]  /*7d30*/  LDCU.64 UR4, c[0x0][0x890] ;  /* 0x00011200ff0477ac */ /* 0x000ea40008000a00 */
[----:B--2---:R-:W-:-:S04]  /*7d40*/  UISETP.NE.U32.AND UP0, UPT, UR4, URZ, UPT ;  /* 0x000000ff0400728c */ /* 0x004fc8000bf05070 */
[----:B------:R-:W-:-:S09]  /*7d50*/  UISETP.NE.AND.EX UP0, UPT, UR5, URZ, UPT, UP0 ;  /* 0x000000ff0500728c */ /* 0x000fd2000bf05300 */
[----:B------:R-:W-:Y:S05]  /*7d60*/  BRA.U UP0, `(.L_x_127) ;  /* 0x00000001000c7547 */ /* 0x000fea000b800000 */
[----:B------:R-:W-:-:S13]  /*7d70*/  FSETP.NEU.AND P0, PT, R35, RZ, PT ;  /* 0x000000ff2300720b */ /* 0x000fda0003f0d000 */
[----:B------:R-:W-:Y:S05]  /*7d80*/  @!P0 EXIT ;  /* 0x000000000000894d */ /* 0x000fea0003800000 */
[----:B------:R-:W-:Y:S05]  /*7d90*/  BRA `(.L_x_126) ;  /* 0x00000000002c7947 */ /* 0x000fea0003800000 */
.L_x_127:
[----:B------:R-:W-:Y:S01]  /*7da0*/  ISETP.NE.AND P0, PT, R89, RZ, PT ;  /* 0x000000ff5900720c */ /* 0x000fe20003f05270 */
[----:B------:R-:W-:-:S12]  /*7db0*/  BSSY.RECONVERGENT B0, `(.L_x_126) ;  /* 0x0000009000007945 */ /* 0x000fd80003800200 */
[----:B------:R-:W-:Y:S05]  /*7dc0*/  @P0 BRA `(.L_x_128) ;  /* 0x0000000000140947 */ /* 0x000fea0003800000 */
[----:B------:R-:W2:Y:S02]  /*7dd0*/  LDCU.64 UR4, c[0x0][0x888] ;  /* 0x00011100ff0477ac */ /* 0x000ea40008000a00 */
[----:B--2---:R-:W-:-:S04]  /*7de0*/  ISETP.NE.U32.AND P0, PT, RZ, UR4, PT ;  /* 0x00000004ff007c0c */ /* 0x004fc8000bf05070 */
[----:B------:R-:W-:-:S13]  /*7df0*/  ISETP.NE.AND.EX P0, PT, RZ, UR5, PT, P0 ;  /* 0x00000005ff007c0c */ /* 0x000fda000bf05300 */
[----:B------:R-:W-:Y:S05]  /*7e00*/  @!P0 EXIT ;  /* 0x000000000000894d */ /* 0x000fea0003800000 */
[----:B------:R-:W-:Y:S05]  /*7e10*/  BRA `(.L_x_129) ;  /* 0x0000000000087947 */ /* 0x000fea0003800000 */
.L_x_128:
[----:B------:R-:W-:-:S13]  /*7e20*/  FSETP.NEU.AND P0, PT, R35, RZ, PT ;  /* 0x000000ff2300720b */ /* 0x000fda0003f0d000 */
[----:B------:R-:W-:Y:S05]  /*7e30*/  @!P0 EXIT ;  /* 0x000000000000894d */ /* 0x000fea0003800000 */
.L_x_129:
[----:B------:R-:W-:Y:S05]  /*7e40*/  BSYNC.RECONVERGENT B0 ;  /* 0x0000000000007941 */ /* 0x000fea0003800200 */
.L_x_126:
[----:B------:R-:W-:Y:S01]  /*7e50*/  ULEA UR4, UR53, UR52, 0x3 ;  /* 0x0000003435047291 */ /* 0x000fe2000f8e18ff */
[----:B------:R-:W-:-:S04]  /*7e60*/  DEPBAR.LE SB0, 0x0 ;  /* 0x000080000000791a */ /* 0x000fc80000000000 */
[----:B------:R-:W-:-:S04]  /*7e70*/  UIADD3 UR4, UPT, UPT, UR4, 0x1b8, URZ ;  /* 0x000001b804047890 */ /* 0x000fc8000fffe0ff */
[----:B------:R-:W-:-:S09]  /*7e80*/  UPRMT UR4, UR45, 0x654, UR4 ;  /* 0x000006542d047896 */ /* 0x000fd20008000004 */
[----:B------:R-:W-:Y:S01]  /*7e90*/  SYNCS.ARRIVE.TRANS64.RED.A1T0 RZ, [UR4], RZ ;  /* 0x000000ffffff79a7 */ /* 0x000fe20008100404 */
[----:B------:R-:W-:Y:S05]  /*7ea0*/  EXIT ;  /* 0x000000000000794d */ /* 0x000fea0003800000 */
.L_x_20:
[----:B------:R-:W-:Y:S07]  /*7eb0*/  MOV R2, UR9 ;  /* 0x0000000900027c02 */ /* 0x000fee0008000f00 */
.L_x_130:
[----:B-1----:R1:W2:Y:S02]  /*7ec0*/  SYNCS.PHASECHK.TRANS64.TRYWAIT P2, [R2+URZ+0xd0], R5 ;  /* 0x0000d005020075a7 */ /* 0x0022a400080411ff */
[----:B--2---:R-:W-:Y:S05]  /*7ed0*/  @!P2 NANOSLEEP.SYNCS 0x989680 ;  /* 0x009896800000a95d */ /* 0x004fea0003900000 */
[----:B------:R-:W2:Y:S02]  /*7ee0*/  @!P2 SYNCS.PHASECHK.TRANS64 P2, [R2+URZ+0xd0], R5 ;  /* 0x0000d0050200a5a7 */ /* 0x000ea400080410ff */
[----:B--2---:R-:W-:Y:S05]  /*7ef0*/  @!P2 BRA `(.L_x_130) ;  /* 0xfffffffc00f0a947 */ /* 0x004fea000383ffff */
[----:B------:R-:W-:Y:S05]  /*7f00*/  BRA `(.L_x_19) ;  /* 0xffffff9800e47947 */ /* 0x000fea000383ffff */
.L_x_26:
[----:B------:R-:W-:Y:S07]  /*7f10*/  MOV R2, UR17 ;  /* 0x0000001100027c02 */ /* 0x000fee0008000f00 */
.L_x_131:
[----:B-1----:R1:W2:Y:S02]  /*7f20*/  SYNCS.PHASECHK.TRANS64.TRYWAIT P1, [R2+URZ+0xd0], R5 ;  /* 0x0000d005020075a7 */ /* 0x0022a400080211ff */
[----:B--2---:R-:W-:Y:S05]  /*7f30*/  @!P1 NANOSLEEP.SYNCS 0x989680 ;  /* 0x009896800000995d */ /* 0x004fea0003900000 */
[----:B------:R-:W2:Y:S02]  /*7f40*/  @!P1 SYNCS.PHASECHK.TRANS64 P1, [R2+URZ+0xd0], R5 ;  /* 0x0000d005020095a7 */ /* 0x000ea400080210ff */
[----:B--2---:R-:W-:Y:S05]  /*7f50*/  @!P1 BRA `(.L_x_131) ;  /* 0xfffffffc00f09947 */ /* 0x004fea000383ffff */
[----:B------:R-:W-:Y:S05]  /*7f60*/  BRA `(.L_x_25) ;  /* 0xffffffa000487947 */ /* 0x000fea000383ffff */
.L_x_30:
[----:B-1----:R-:W-:-:S07]  /*7f70*/  MOV R2, UR22 ;  /* 0x0000001600027c02 */ /* 0x002fce0008000f00 */
.L_x_132:
[----:B-1----:R1:W4:Y:S02]  /*7f80*/  SYNCS.PHASECHK.TRANS64.TRYWAIT P1, [R2+URZ+0x1e0], R3 ;  /* 0x0001e003020075a7 */ /* 0x00232400080211ff */
[----:B----4-:R-:W-:Y:S05]  /*7f90*/  @!P1 NANOSLEEP.SYNCS 0x989680 ;  /* 0x009896800000995d */ /* 0x010fea0003900000 */
[----:B------:R-:W4:Y:S02]  /*7fa0*/  @!P1 SYNCS.PHASECHK.TRANS64 P1, [R2+URZ+0x1e0], R3 ;  /* 0x0001e003020095a7 */ /* 0x000f2400080210ff */
[----:B----4-:R-:W-:Y:S05]  /*7fb0*/  @!P1 BRA `(.L_x_132) ;  /* 0xfffffffc00f09947 */ /* 0x010fea000383ffff */
[----:B------:R-:W-:Y:S05]  /*7fc0*/  BRA `(.L_x_133) ;  /* 0xffffffa400087947 */ /* 0x000fea000383ffff */
.L_x_34:
[----:B------:R-:W-:-:S07]  /*7fd0*/  MOV R0, UR4 ;  /* 0x0000000400007c02 */ /* 0x000fce0008000f00 */
.L_x_134:
[----:B-1----:R1:W4:Y:S02]  /*7fe0*/  SYNCS.PHASECHK.TRANS64.TRYWAIT P0, [R0+URZ], R3 ;  /* 0x00000003000075a7 */ /* 0x00232400080011ff */
[----:B----4-:R-:W-:Y:S05]  /*7ff0*/  @!P0 NANOSLEEP.SYNCS 0x989680 ;  /* 0x009896800000895d */ /* 0x010fea0003900000 */
[----:B------:R-:W4:Y:S02]  /*8000*/  @!P0 SYNCS.PHASECHK.TRANS64 P0, [R0+URZ], R3 ;  /* 0x00000003000085a7 */ /* 0x000f2400080010ff */
[----:B----4-:R-:W-:Y:S05]  /*8010*/  @!P0 BRA `(.L_x_134) ;  /* 0xfffffffc00f08947 */ /* 0x010fea000383ffff */
[----:B------:R-:W-:Y:S05]  /*8020*/  BRA `(.L_x_135) ;  /* 0xffffffa800607947 */ /* 0x000fea000383ffff */
.L_x_35:
[----:B------:R-:W-:-:S07]  /*8030*/  MOV R0, UR4 ;  /* 0x0000000400007c02 */ /* 0x000fce0008000f00 */
.L_x_136:
[----:B-1----:R1:W4:Y:S02]  /*8040*/  SYNCS.PHASECHK.TRANS64.TRYWAIT P0, [R0+URZ], R3 ;  /* 0x00000003000075a7 */ /* 0x00232400080011ff */
[----:B----4-:R-:W-:Y:S05]  /*8050*/  @!P0 NANOSLEEP.SYNCS 0x989680 ;  /* 0x009896800000895d */ /* 0x010fea0003900000 */
[----:B------:R-:W4:Y:S02]  /*8060*/  @!P0 SYNCS.PHASECHK.TRANS64 P0, [R0+URZ], R3 ;  /* 0x00000003000085a7 */ /* 0x000f2400080010ff */
[----:B----4-:R-:W-:Y:S05]  /*8070*/  @!P0 BRA `(.L_x_136) ;  /* 0xfffffffc00f08947 */ /* 0x010fea000383ffff */
[----:B------:R-:W-:Y:S05]  /*8080*/  BRA `(.L_x_137) ;  /* 0xffffffa800707947 */ /* 0x000fea000383ffff */
.L_x_36:
[----:B------:R-:W-:-:S07]  /*8090*/  MOV R0, UR4 ;  /* 0x0000000400007c02 */ /* 0x000fce0008000f00 */
.L_x_138:
[----:B-1----:R1:W4:Y:S02]  /*80a0*/  SYNCS.PHASECHK.TRANS64.TRYWAIT P0, [R0+URZ], R3 ;  /* 0x00000003000075a7 */ /* 0x00232400080011ff */
[----:B----4-:R-:W-:Y:S05]  /*80b0*/  @!P0 NANOSLEEP.SYNCS 0x989680 ;  /* 0x009896800000895d */ /* 0x010fea0003900000 */
[----:B------:R-:W4:Y:S02]  /*80c0*/  @!P0 SYNCS.PHASECHK.TRANS64 P0, [R0+URZ], R3 ;  /* 0x00000003000085a7 */ /* 0x000f2400080010ff */
[----:B----4-:R-:W-:Y:S05]  /*80d0*/  @!P0 BRA `(.L_x_138) ;  /* 0xfffffffc00f08947 */ /* 0x010fea000383ffff */
[----:B------:R-:W-:Y:S05]  /*80e0*/  BRA `(.L_x_139) ;  /* 0xffffffa800807947 */ /* 0x000fea000383ffff */
.L_x_37:
[----:B------:R-:W-:-:S07]  /*80f0*/  MOV R0, UR4 ;  /* 0x0000000400007c02 */ /* 0x000fce0008000f00 */
.L_x_140:
[----:B-1----:R1:W4:Y:S02]  /*8100*/  SYNCS.PHASECHK.TRANS64.TRYWAIT P0, [R0+URZ], R3 ;  /* 0x00000003000075a7 */ /* 0x00232400080011ff */
[----:B----4-:R-:W-:Y:S05]  /*8110*/  @!P0 NANOSLEEP.SYNCS 0x989680 ;  /* 0x009896800000895d */ /* 0x010fea0003900000 */
[----:B------:R-:W4:Y:S02]  /*8120*/  @!P0 SYNCS.PHASECHK.TRANS64 P0, [R0+URZ], R3 ;  /* 0x00000003000085a7 */ /* 0x000f2400080010ff */
[----:B----4-:R-:W-:Y:S05]  /*8130*/  @!P0 BRA `(.L_x_140) ;  /* 0xfffffffc00f08947 */ /* 0x010fea000383ffff */
[----:B------:R-:W-:Y:S05]  /*8140*/  BRA `(.L_x_141) ;  /* 0xffffffa800907947 */ /* 0x000fea000383ffff */
.L_x_38:
[----:B------:R-:W-:-:S07]  /*8150*/  MOV R0, UR4 ;  /* 0x0000000400007c02 */ /* 0x000fce0008000f00 */
.L_x_142:
[----:B-1----:R1:W4:Y:S02]  /*8160*/  SYNCS.PHASECHK.TRANS64.TRYWAIT P0, [R0+URZ], R3 ;  /* 0x00000003000075a7 */ /* 0x00232400080011ff */
[----:B----4-:R-:W-:Y:S05]  /*8170*/  @!P0 NANOSLEEP.SYNCS 0x989680 ;  /* 0x009896800000895d */ /* 0x010fea0003900000 */
[----:B------:R-:W4:Y:S02]  /*8180*/  @!P0 SYNCS.PHASECHK.TRANS64 P0, [R0+URZ], R3 ;  /* 0x00000003000085a7 */ /* 0x000f2400080010ff */
[----:B----4-:R-:W-:Y:S05]  /*8190*/  @!P0 BRA `(.L_x_142) ;  /* 0xfffffffc00f08947 */ /* 0x010fea000383ffff */
[----:B------:R-:W-:Y:S05]  /*81a0*/  BRA `(.L_x_143) ;  /* 0xffffffa800a07947 */ /* 0x000fea000383ffff */
.L_x_39:
[----:B------:R-:W-:-:S07]  /*81b0*/  MOV R0, UR4 ;  /* 0x0000000400007c02 */ /* 0x000fce0008000f00 */
.L_x_144:
[----:B-1----:R1:W4:Y:S02]  /*81c0*/  SYNCS.PHASECHK.TRANS64.TRYWAIT P0, [R0+URZ], R3 ;  /* 0x00000003000075a7 */ /* 0x00232400080011ff */
[----:B----4-:R-:W-:Y:S05]  /*81d0*/  @!P0 NANOSLEEP.SYNCS 0x989680 ;  /* 0x009896800000895d */ /* 0x010fea0003900000 */
[----:B------:R-:W4:Y:S02]  /*81e0*/  @!P0 SYNCS.PHASECHK.TRANS64 P0, [R0+URZ], R3 ;  /* 0x00000003000085a7 */ /* 0x000f2400080010ff */
[----:B----4-:R-:W-:Y:S05]  /*81f0*/  @!P0 BRA `(.L_x_144) ;  /* 0xfffffffc00f08947 */ /* 0x010fea000383ffff */
[----:B------:R-:W-:Y:S05]  /*8200*/  BRA `(.L_x_145) ;  /* 0xffffffa800b07947 */ /* 0x000fea000383ffff */
.L_x_40:
[----:B------:R-:W-:-:S07]  /*8210*/  MOV R0, UR4 ;  /* 0x0000000400007c02 */ /* 0x000fce0008000f00 */
.L_x_146:
[----:B-1----:R1:W4:Y:S02]  /*8220*/  SYNCS.PHASECHK.TRANS64.TRYWAIT P0, [R0+URZ], R3 ;  /* 0x00000003000075a7 */ /* 0x00232400080011ff */
[----:B----4-:R-:W-:Y:S05]  /*8230*/  @!P0 NANOSLEEP.SYNCS 0x989680 ;  /* 0x009896800000895d */ /* 0x010fea0003900000 */
[----:B------:R-:W4:Y:S02]  /*8240*/  @!P0 SYNCS.PHASECHK.TRANS64 P0, [R0+URZ], R3 ;  /* 0x00000003000085a7 */ /* 0x000f2400080010ff */
[----:B----4-:R-:W-:Y:S05]  /*8250*/  @!P0 BRA `(.L_x_146) ;  /* 0xfffffffc00f08947 */ /* 0x010fea000383ffff */
[----:B------:R-:W-:Y:S05]  /*8260*/  BRA `(.L_x_147) ;  /* 0xffffffa800c07947 */ /* 0x000fea000383ffff */
.L_x_41:
[----:B------:R-:W-:-:S07]  /*8270*/  MOV R0, UR4 ;  /* 0x0000000400007c02 */ /* 0x000fce0008000f00 */
.L_x_148:
[----:B-1----:R1:W4:Y:S02]  /*8280*/  SYNCS.PHASECHK.TRANS64.TRYWAIT P0, [R0+URZ], R3 ;  /* 0x00000003000075a7 */ /* 0x00232400080011ff */
[----:B----4-:R-:W-:Y:S05]  /*8290*/  @!P0 NANOSLEEP.SYNCS 0x989680 ;  /* 0x009896800000895d */ /* 0x010fea0003900000 */
[----:B------:R-:W4:Y:S02]  /*82a0*/  @!P0 SYNCS.PHASECHK.TRANS64 P0, [R0+URZ], R3 ;  /* 0x00000003000085a7 */ /* 0x000f2400080010ff */
[----:B----4-:R-:W-:Y:S05]  /*82b0*/  @!P0 BRA `(.L_x_148) ;  /* 0xfffffffc00f08947 */ /* 0x010fea000383ffff */
[----:B------:R-:W-:Y:S05]  /*82c0*/  BRA `(.L_x_149) ;  /* 0xffffffa800d07947 */ /* 0x000fea000383ffff */
.L_x_42:
[----:B------:R-:W-:-:S07]  /*82d0*/  MOV R0, UR4 ;  /* 0x0000000400007c02 */ /* 0x000fce0008000f00 */
.L_x_150:
[----:B-1----:R1:W4:Y:S02]  /*82e0*/  SYNCS.PHASECHK.TRANS64.TRYWAIT P0, [R0+URZ], R3 ;  /* 0x00000003000075a7 */ /* 0x00232400080011ff */
[----:B----4-:R-:W-:Y:S05]  /*82f0*/  @!P0 NANOSLEEP.SYNCS 0x989680 ;  /* 0x009896800000895d */ /* 0x010fea0003900000 */
[----:B------:R-:W4:Y:S02]  /*8300*/  @!P0 SYNCS.PHASECHK.TRANS64 P0, [R0+URZ], R3 ;  /* 0x00000003000085a7 */ /* 0x000f2400080010ff */
[----:B----4-:R-:W-:Y:S05]  /*8310*/  @!P0 BRA `(.L_x_150) ;  /* 0xfffffffc00f08947 */ /* 0x010fea000383ffff */
[----:B------:R-:W-:Y:S05]  /*8320*/  BRA `(.L_x_151) ;  /* 0xffffffa800e07947 */ /* 0x000fea000383ffff */
.L_x_43:
[----:B------:R-:W-:-:S07]  /*8330*/  MOV R0, UR4 ;  /* 0x0000000400007c02 */ /* 0x000fce0008000f00 */
.L_x_152:
[----:B-1----:R1:W4:Y:S02]  /*8340*/  SYNCS.PHASECHK.TRANS64.TRYWAIT P0, [R0+URZ], R3 ;  /* 0x00000003000075a7 */ /* 0x00232400080011ff */
[----:B----4-:R-:W-:Y:S05]  /*8350*/  @!P0 NANOSLEEP.SYNCS 0x989680 ;  /* 0x009896800000895d */ /* 0x010fea0003900000 */
[----:B------:R-:W4:Y:S02]  /*8360*/  @!P0 SYNCS.PHASECHK.TRANS64 P0, [R0+URZ], R3 ;  /* 0x00000003000085a7 */ /* 0x000f2400080010ff */
[----:B----4-:R-:W-:Y:S05]  /*8370*/  @!P0 BRA `(.L_x_152) ;  /* 0xfffffffc00f08947 */ /* 0x010fea000383ffff */
[----:B------:R-:W-:Y:S05]  /*8380*/  BRA `(.L_x_153) ;  /* 0xffffffa800f07947 */ /* 0x000fea000383ffff */
.L_x_44:
[----:B------:R-:W-:-:S07]  /*8390*/  MOV R0, UR4 ;  /* 0x0000000400007c02 */ /* 0x000fce0008000f00 */
.L_x_154:
[----:B-1----:R1:W4:Y:S02]  /*83a0*/  SYNCS.PHASECHK.TRANS64.TRYWAIT P0, [R0+URZ], R3 ;  /* 0x00000003000075a7 */ /* 0x00232400080011ff */
[----:B----4-:R-:W-:Y:S05]  /*83b0*/  @!P0 NANOSLEEP.SYNCS 0x989680 ;  /* 0x009896800000895d */ /* 0x010fea0003900000 */
[----:B------:R-:W4:Y:S02]  /*83c0*/  @!P0 SYNCS.PHASECHK.TRANS64 P0, [R0+URZ], R3 ;  /* 0x00000003000085a7 */ /* 0x000f2400080010ff */
[----:B----4-:R-:W-:Y:S05]  /*83d0*/  @!P0 BRA `(.L_x_154) ;  /* 0xfffffffc00f08947 */ /* 0x010fea000383ffff */
[----:B------:R-:W-:Y:S05]  /*83e0*/  BRA `(.L_x_155) ;  /* 0xffffffac00007947 */ /* 0x000fea000383ffff */
.L_x_45:
[----:B------:R-:W-:-:S07]  /*83f0*/  MOV R0, UR4 ;  /* 0x0000000400007c02 */ /* 0x000fce0008000f00 */
.L_x_156:
[----:B-1----:R1:W4:Y:S02]  /*8400*/  SYNCS.PHASECHK.TRANS64.TRYWAIT P0, [R0+URZ], R3 ;  /* 0x00000003000075a7 */ /* 0x00232400080011ff */
[----:B----4-:R-:W-:Y:S05]  /*8410*/  @!P0 NANOSLEEP.SYNCS 0x989680 ;  /* 0x009896800000895d */ /* 0x010fea0003900000 */
[----:B------:R-:W4:Y:S02]  /*8420*/  @!P0 SYNCS.PHASECHK.TRANS64 P0, [R0+URZ], R3 ;  /* 0x00000003000085a7 */ /* 0x000f2400080010ff */
[----:B----4-:R-:W-:Y:S05]  /*8430*/  @!P0 BRA `(.L_x_156) ;  /* 0xfffffffc00f08947 */ /* 0x010fea000383ffff */
[----:B------:R-:W-:Y:S05]  /*8440*/  BRA `(.L_x_157) ;  /* 0xffffffac00107947 */ /* 0x000fea000383ffff */
.L_x_46:
[----:B------:R-:W-:-:S07]  /*8450*/  MOV R0, UR4 ;  /* 0x0000000400007c02 */ /* 0x000fce0008000f00 */
.L_x_158:
[----:B-1----:R1:W4:Y:S02]  /*8460*/  SYNCS.PHASECHK.TRANS64.TRYWAIT P0, [R0+URZ], R3 ;  /* 0x00000003000075a7 */ /* 0x00232400080011ff */
[----:B----4-:R-:W-:Y:S05]  /*8470*/  @!P0 NANOSLEEP.SYNCS 0x989680 ;  /* 0x009896800000895d */ /* 0x010fea0003900000 */
[----:B------:R-:W4:Y:S02]  /*8480*/  @!P0 SYNCS.PHASECHK.TRANS64 P0, [R0+URZ], R3 ;  /* 0x00000003000085a7 */ /* 0x000f2400080010ff */
[----:B----4-:R-:W-:Y:S05]  /*8490*/  @!P0 BRA `(.L_x_158) ;  /* 0xfffffffc00f08947 */ /* 0x010fea000383ffff */
[----:B------:R-:W-:Y:S05]  /*84a0*/  BRA `(.L_x_159) ;  /* 0xffffffac00207947 */ /* 0x000fea000383ffff */
.L_x_47:
[----:B------:R-:W-:-:S07]  /*84b0*/  MOV R0, UR4 ;  /* 0x0000000400007c02 */ /* 0x000fce0008000f00 */
.L_x_160:
[----:B-1----:R1:W4:Y:S02]  /*84c0*/  SYNCS.PHASECHK.TRANS64.TRYWAIT P0, [R0+URZ], R3 ;  /* 0x00000003000075a7 */ /* 0x00232400080011ff */
[----:B----4-:R-:W-:Y:S05]  /*84d0*/  @!P0 NANOSLEEP.SYNCS 0x989680 ;  /* 0x009896800000895d */ /* 0x010fea0003900000 */
[----:B------:R-:W4:Y:S02]  /*84e0*/  @!P0 SYNCS.PHASECHK.TRANS64 P0, [R0+URZ], R3 ;  /* 0x00000003000085a7 */ /* 0x000f2400080010ff */
[----:B----4-:R-:W-:Y:S05]  /*84f0*/  @!P0 BRA `(.L_x_160) ;  /* 0xfffffffc00f08947 */ /* 0x010fea000383ffff */
[----:B------:R-:W-:Y:S05]  /*8500*/  BRA `(.L_x_161) ;  /* 0xffffffac00307947 */ /* 0x000fea000383ffff */
.L_x_48:
[----:B------:R-:W-:-:S07]  /*8510*/  MOV R0, UR4 ;  /* 0x0000000400007c02 */ /* 0x000fce0008000f00 */
.L_x_162:
[----:B-1----:R1:W4:Y:S02]  /*8520*/  SYNCS.PHASECHK.TRANS64.TRYWAIT P0, [R0+URZ], R3 ;  /* 0x00000003000075a7 */ /* 0x00232400080011ff */
[----:B----4-:R-:W-:Y:S05]  /*8530*/  @!P0 NANOSLEEP.SYNCS 0x989680 ;  /* 0x009896800000895d */ /* 0x010fea0003900000 */
[----:B------:R-:W4:Y:S02]  /*8540*/  @!P0 SYNCS.PHASECHK.TRANS64 P0, [R0+URZ], R3 ;  /* 0x00000003000085a7 */ /* 0x000f2400080010ff */
[----:B----4-:R-:W-:Y:S05]  /*8550*/  @!P0 BRA `(.L_x_162) ;  /* 0xfffffffc00f08947 */ /* 0x010fea000383ffff */
[----:B------:R-:W-:Y:S05]  /*8560*/  BRA `(.L_x_163) ;  /* 0xffffffac00407947 */ /* 0x000fea000383ffff */
.L_x_49:
[----:B------:R-:W-:-:S07]  /*8570*/  MOV R0, UR4 ;  /* 0x0000000400007c02 */ /* 0x000fce0008000f00 */
.L_x_164:
[----:B-1----:R1:W4:Y:S02]  /*8580*/  SYNCS.PHASECHK.TRANS64.TRYWAIT P0, [R0+URZ], R3 ;  /* 0x00000003000075a7 */ /* 0x00232400080011ff */
[----:B----4-:R-:W-:Y:S05]  /*8590*/  @!P0 NANOSLEEP.SYNCS 0x989680 ;  /* 0x009896800000895d */ /* 0x010fea0003900000 */
[----:B------:R-:W4:Y:S02]  /*85a0*/  @!P0 SYNCS.PHASECHK.TRANS64 P0, [R0+URZ], R3 ;  /* 0x00000003000085a7 */ /* 0x000f2400080010ff */
[----:B----4-:R-:W-:Y:S05]  /*85b0*/  @!P0 BRA `(.L_x_164) ;  /* 0xfffffffc00f08947 */ /* 0x010fea000383ffff */
[----:B------:R-:W-:Y:S05]  /*85c0*/  BRA `(.L_x_165) ;  /* 0xffffffac00507947 */ /* 0x000fea000383ffff */
.L_x_50:
[----:B------:R-:W-:-:S07]  /*85d0*/  MOV R0, UR4 ;  /* 0x0000000400007c02 */ /* 0x000fce0008000f00 */
.L_x_166:
[----:B-1----:R1:W4:Y:S02]  /*85e0*/  SYNCS.PHASECHK.TRANS64.TRYWAIT P0, [R0+URZ], R3 ;  /* 0x00000003000075a7 */ /* 0x00232400080011ff */
[----:B----4-:R-:W-:Y:S05]  /*85f0*/  @!P0 NANOSLEEP.SYNCS 0x989680 ;  /* 0x009896800000895d */ /* 0x010fea0003900000 */
[----:B------:R-:W4:Y:S02]  /*8600*/  @!P0 SYNCS.PHASECHK.TRANS64 P0, [R0+URZ], R3 ;  /* 0x00000003000085a7 */ /* 0x000f2400080010ff */
[----:B----4-:R-:W-:Y:S05]  /*8610*/  @!P0 BRA `(.L_x_166) ;  /* 0xfffffffc00f08947 */ /* 0x010fea000383ffff */
[----:B------:R-:W-:Y:S05]  /*8620*/  BRA `(.L_x_167) ;  /* 0xffffffac00607947 */ /* 0x000fea000383ffff */
.L_x_51:
[----:B------:R-:W-:-:S07]  /*8630*/  MOV R0, UR4 ;  /* 0x0000000400007c02 */ /* 0x000fce0008000f00 */
.L_x_168:
[----:B-1----:R1:W4:Y:S02]  /*8640*/  SYNCS.PHASECHK.TRANS64.TRYWAIT P0, [R0+URZ], R3 ;  /* 0x00000003000075a7 */ /* 0x00232400080011ff */
[----:B----4-:R-:W-:Y:S05]  /*8650*/  @!P0 NANOSLEEP.SYNCS 0x989680 ;  /* 0x009896800000895d */ /* 0x010fea0003900000 */
[----:B------:R-:W4:Y:S02]  /*8660*/  @!P0 SYNCS.PHASECHK.TRANS64 P0, [R0+URZ], R3 ;  /* 0x00000003000085a7 */ /* 0x000f2400080010ff */
[----:B----4-:R-:W-:Y:S05]  /*8670*/  @!P0 BRA `(.L_x_168) ;  /* 0xfffffffc00f08947 */ /* 0x010fea000383ffff */
[----:B------:R-:W-:Y:S05]  /*8680*/  BRA `(.L_x_169) ;  /* 0xffffffac00707947 */ /* 0x000fea000383ffff */
.L_x_52:
[----:B------:R-:W-:-:S07]  /*8690*/  MOV R0, UR4 ;  /* 0x0000000400007c02 */ /* 0x000fce0008000f00 */
.L_x_170:
[----:B-1----:R1:W4:Y:S02]  /*86a0*/  SYNCS.PHASECHK.TRANS64.TRYWAIT P0, [R0+URZ], R3 ;  /* 0x00000003000075a7 */ /* 0x00232400080011ff */
[----:B----4-:R-:W-:Y:S05]  /*86b0*/  @!P0 NANOSLEEP.SYNCS 0x989680 ;  /* 0x009896800000895d */ /* 0x010fea0003900000 */
[----:B------:R-:W4:Y:S02]  /*86c0*/  @!P0 SYNCS.PHASECHK.TRANS64 P0, [R0+URZ], R3 ;  /* 0x00000003000085a7 */ /* 0x000f2400080010ff */
[----:B----4-:R-:W-:Y:S05]  /*86d0*/  @!P0 BRA `(.L_x_170) ;  /* 0xfffffffc00f08947 */ /* 0x010fea000383ffff */
[----:B------:R-:W-:Y:S05]  /*86e0*/  BRA `(.L_x_171) ;  /* 0xffffffac00807947 */ /* 0x000fea000383ffff */
.L_x_53:
[----:B------:R-:W-:-:S07]  /*86f0*/  MOV R0, UR4 ;  /* 0x0000000400007c02 */ /* 0x000fce0008000f00 */
.L_x_172:
[----:B-1----:R1:W4:Y:S02]  /*8700*/  SYNCS.PHASECHK.TRANS64.TRYWAIT P0, [R0+URZ], R3 ;  /* 0x00000003000075a7 */ /* 0x00232400080011ff */
[----:B----4-:R-:W-:Y:S05]  /*8710*/  @!P0 NANOSLEEP.SYNCS 0x989680 ;  /* 0x009896800000895d */ /* 0x010fea0003900000 */
[----:B------:R-:W4:Y:S02]  /*8720*/  @!P0 SYNCS.PHASECHK.TRANS64 P0, [R0+URZ], R3 ;  /* 0x00000003000085a7 */ /* 0x000f2400080010ff */
[----:B----4-:R-:W-:Y:S05]  /*8730*/  @!P0 BRA `(.L_x_172) ;  /* 0xfffffffc00f08947 */ /* 0x010fea000383ffff */
[----:B------:R-:W-:Y:S05]  /*8740*/  BRA `(.L_x_173) ;  /* 0xffffffac00907947 */ /* 0x000fea000383ffff */
.L_x_54:
[----:B------:R-:W-:-:S07]  /*8750*/  MOV R0, UR4 ;  /* 0x0000000400007c02 */ /* 0x000fce0008000f00 */
.L_x_174:
[----:B-1----:R1:W4:Y:S02]  /*8760*/  SYNCS.PHASECHK.TRANS64.TRYWAIT P0, [R0+URZ], R3 ;  /* 0x00000003000075a7 */ /* 0x00232400080011ff */
[----:B----4-:R-:W-:Y:S05]  /*8770*/  @!P0 NANOSLEEP.SYNCS 0x989680 ;  /* 0x009896800000895d */ /* 0x010fea0003900000 */
[----:B------:R-:W4:Y:S02]  /*8780*/  @!P0 SYNCS.PHASECHK.TRANS64 P0, [R0+URZ], R3 ;  /* 0x00000003000085a7 */ /* 0x000f2400080010ff */
[----:B----4-:R-:W-:Y:S05]  /*8790*/  @!P0 BRA `(.L_x_174) ;  /* 0xfffffffc00f08947 */ /* 0x010fea000383ffff */
[----:B------:R-:W-:Y:S05]  /*87a0*/  BRA `(.L_x_175) ;  /* 0xffffffac00a07947 */ /* 0x000fea000383ffff */
.L_x_55:
[----:B------:R-:W-:-:S07]  /*87b0*/  MOV R0, UR4 ;  /* 0x0000000400007c02 */ /* 0x000fce0008000f00 */
.L_x_176:
[----:B-1----:R1:W4:Y:S02]  /*87c0*/  SYNCS.PHASECHK.TRANS64.TRYWAIT P0, [R0+URZ], R3 ;  /* 0x00000003000075a7 */ /* 0x00232400080011ff */
[----:B----4-:R-:W-:Y:S05]  /*87d0*/  @!P0 NANOSLEEP.SYNCS 0x989680 ;  /* 0x009896800000895d */ /* 0x010fea0003900000 */
[----:B------:R-:W4:Y:S02]  /*87e0*/  @!P0 SYNCS.PHASECHK.TRANS64 P0, [R0+URZ], R3 ;  /* 0x00000003000085a7 */ /* 0x000f2400080010ff */
[----:B----4-:R-:W-:Y:S05]  /*87f0*/  @!P0 BRA `(.L_x_176) ;  /* 0xfffffffc00f08947 */ /* 0x010fea000383ffff */
[----:B------:R-:W-:Y:S05]  /*8800*/  BRA `(.L_x_177) ;  /* 0xffffffac00b07947 */ /* 0x000fea000383ffff */
.L_x_56:
[----:B------:R-:W-:-:S07]  /*8810*/  MOV R0, UR4 ;  /* 0x0000000400007c02 */ /* 0x000fce0008000f00 */
.L_x_178:
[----:B-1----:R1:W4:Y:S02]  /*8820*/  SYNCS.PHASECHK.TRANS64.TRYWAIT P0, [R0+URZ], R3 ;  /* 0x00000003000075a7 */ /* 0x00232400080011ff */
[----:B----4-:R-:W-:Y:S05]  /*8830*/  @!P0 NANOSLEEP.SYNCS 0x989680 ;  /* 0x009896800000895d */ /* 0x010fea0003900000 */
[----:B------:R-:W4:Y:S02]  /*8840*/  @!P0 SYNCS.PHASECHK.TRANS64 P0, [R0+URZ], R3 ;  /* 0x00000003000085a7 */ /* 0x000f2400080010ff */
[----:B----4-:R-:W-:Y:S05]  /*8850*/  @!P0 BRA `(.L_x_178) ;  /* 0xfffffffc00f08947 */ /* 0x010fea000383ffff */
[----:B------:R-:W-:Y:S05]  /*8860*/  BRA `(.L_x_179) ;  /* 0xffffffac00c07947 */ /* 0x000fea000383ffff */
.L_x_57:
[----:B------:R-:W-:-:S07]  /*8870*/  MOV R0, UR4 ;  /* 0x0000000400007c02 */ /* 0x000fce0008000f00 */
.L_x_180:
[----:B-1----:R1:W4:Y:S02]  /*8880*/  SYNCS.PHASECHK.TRANS64.TRYWAIT P0, [R0+URZ], R3 ;  /* 0x00000003000075a7 */ /* 0x00232400080011ff */
[----:B----4-:R-:W-:Y:S05]  /*8890*/  @!P0 NANOSLEEP.SYNCS 0x989680 ;  /* 0x009896800000895d */ /* 0x010fea0003900000 */
[----:B------:R-:W4:Y:S02]  /*88a0*/  @!P0 SYNCS.PHASECHK.TRANS64 P0, [R0+URZ], R3 ;  /* 0x00000003000085a7 */ /* 0x000f2400080010ff */
[----:B----4-:R-:W-:Y:S05]  /*88b0*/  @!P0 BRA `(.L_x_180) ;  /* 0xfffffffc00f08947 */ /* 0x010fea000383ffff */
[----:B------:R-:W-:Y:S05]  /*88c0*/  BRA `(.L_x_181) ;  /* 0xffffffac00d07947 */ /* 0x000fea000383ffff */
.L_x_58:
[----:B------:R-:W-:-:S07]  /*88d0*/  MOV R0, UR4 ;  /* 0x0000000400007c02 */ /* 0x000fce0008000f00 */
.L_x_182:
[----:B-1----:R1:W4:Y:S02]  /*88e0*/  SYNCS.PHASECHK.TRANS64.TRYWAIT P0, [R0+URZ], R3 ;  /* 0x00000003000075a7 */ /* 0x00232400080011ff */
[----:B----4-:R-:W-:Y:S05]  /*88f0*/  @!P0 NANOSLEEP.SYNCS 0x989680 ;  /* 0x009896800000895d */ /* 0x010fea0003900000 */
[----:B------:R-:W4:Y:S02]  /*8900*/  @!P0 SYNCS.PHASECHK.TRANS64 P0, [R0+URZ], R3 ;  /* 0x00000003000085a7 */ /* 0x000f2400080010ff */
[----:B----4-:R-:W-:Y:S05]  /*8910*/  @!P0 BRA `(.L_x_182) ;  /* 0xfffffffc00f08947 */ /* 0x010fea000383ffff */
[----:B------:R-:W-:Y:S05]  /*8920*/  BRA `(.L_x_183) ;  /* 0xffffffac00e07947 */ /* 0x000fea000383ffff */
.L_x_61:
[----:B------:R-:W-:-:S07]  /*8930*/  MOV R4, UR45 ;  /* 0x0000002d00047c02 */ /* 0x000fce0008000f00 */
.L_x_184:
[----:B-1----:R1:W2:Y:S02]  /*8940*/  SYNCS.PHASECHK.TRANS64.TRYWAIT P1, [R4+URZ+0x1e8], R7 ;  /* 0x0001e807040075a7 */ /* 0x0022a400080211ff */
[----:B--2---:R-:W-:Y:S05]  /*8950*/  @!P1 NANOSLEEP.SYNCS 0x989680 ;  /* 0x009896800000995d */ /* 0x004fea0003900000 */
[----:B------:R-:W2:Y:S02]  /*8960*/  @!P1 SYNCS.PHASECHK.TRANS64 P1, [R4+URZ+0x1e8], R7 ;  /* 0x0001e807040095a7 */ /* 0x000ea400080210ff */
[----:B--2---:R-:W-:Y:S05]  /*8970*/  @!P1 BRA `(.L_x_184) ;  /* 0xfffffffc00f09947 */ /* 0x004fea000383ffff */
[----:B------:R-:W-:Y:S05]  /*8980*/  BRA `(.L_x_185) ;  /* 0xffffffb000487947 */ /* 0x000fea000383ffff */
.L_x_62:
[----:B-1----:R-:W-:-:S07]  /*8990*/  MOV R4, UR45 ;  /* 0x0000002d00047c02 */ /* 0x002fce0008000f00 */
.L_x_186:
[----:B-1----:R1:W2:Y:S02]  /*89a0*/  SYNCS.PHASECHK.TRANS64.TRYWAIT P1, [R4+URZ+0x1e0], R5 ;  /* 0x0001e005040075a7 */ /* 0x0022a400080211ff */
[----:B--2---:R-:W-:Y:S05]  /*89b0*/  @!P1 NANOSLEEP.SYNCS 0x989680 ;  /* 0x009896800000995d */ /* 0x004fea0003900000 */
[----:B------:R-:W2:Y:S02]  /*89c0*/  @!P1 SYNCS.PHASECHK.TRANS64 P1, [R4+URZ+0x1e0], R5 ;  /* 0x0001e005040095a7 */ /* 0x000ea400080210ff */
[----:B--2---:R-:W-:Y:S05]  /*89d0*/  @!P1 BRA `(.L_x_186) ;  /* 0xfffffffc00f09947 */ /* 0x004fea000383ffff */
[----:B------:R-:W-:Y:S05]  /*89e0*/  BRA `(.L_x_187) ;  /* 0xffffffb000507947 */ /* 0x000fea000383ffff */
.L_x_70:
[----:B------:R-:W-:-:S07]  /*89f0*/  MOV R0, UR6 ;  /* 0x0000000600007c02 */ /* 0x000fce0008000f00 */
.L_x_188:
[----:B-1----:R1:W2:Y:S02]  /*8a00*/  SYNCS.PHASECHK.TRANS64.TRYWAIT P0, [R0+URZ+0x1e0], R5 ;  /* 0x0001e005000075a7 */ /* 0x0022a400080011ff */
[----:B--2---:R-:W-:Y:S05]  /*8a10*/  @!P0 NANOSLEEP.SYNCS 0x989680 ;  /* 0x009896800000895d */ /* 0x004fea0003900000 */
[----:B------:R-:W2:Y:S02]  /*8a20*/  @!P0 SYNCS.PHASECHK.TRANS64 P0, [R0+URZ+0x1e0], R5 ;  /* 0x0001e005000085a7 */ /* 0x000ea400080010ff */
[----:B--2---:R-:W-:Y:S05]  /*8a30*/  @!P0 BRA `(.L_x_188) ;  /* 0xfffffffc00f08947 */ /* 0x004fea000383ffff */
[----:B------:R-:W-:Y:S05]  /*8a40*/  BRA `(.L_x_189) ;  /* 0xffffffb400c07947 */ /* 0x000fea000383ffff */
.L_x_71:
[----:B------:R-:W-:-:S07]  /*8a50*/  MOV R5, UR8 ;  /* 0x0000000800057c02 */ /* 0x000fce0008000f00 */
.L_x_190:
[----:B-1----:R1:W2:Y:S02]  /*8a60*/  SYNCS.PHASECHK.TRANS64.TRYWAIT P0, [R5+URZ+0x200], R0 ;  /* 0x00020000050075a7 */ /* 0x0022a400080011ff */
[----:B--2---:R-:W-:Y:S05]  /*8a70*/  @!P0 NANOSLEEP.SYNCS 0x989680 ;  /* 0x009896800000895d */ /* 0x004fea0003900000 */
[----:B------:R-:W2:Y:S02]  /*8a80*/  @!P0 SYNCS.PHASECHK.TRANS64 P0, [R5+URZ+0x200], R0 ;  /* 0x00020000050085a7 */ /* 0x000ea400080010ff */
[----:B--2---:R-:W-:Y:S05]  /*8a90*/  @!P0 BRA `(.L_x_190) ;  /* 0xfffffffc00f08947 */ /* 0x004fea000383ffff */
[----:B------:R-:W-:Y:S05]  /*8aa0*/  BRA `(.L_x_191) ;  /* 0xffffffb400dc7947 */ /* 0x000fea000383ffff */
.L_x_74:
[----:B-1----:R-:W-:Y:S07]  /*8ab0*/  MOV R0, UR7 ;  /* 0x0000000700007c02 */ /* 0x002fee0008000f00 */
.L_x_192:
[----:B-1----:R1:W2:Y:S02]  /*8ac0*/  SYNCS.PHASECHK.TRANS64.TRYWAIT P0, [R0+URZ], R5 ;  /* 0x00000005000075a7 */ /* 0x0022a400080011ff */
[----:B--2---:R-:W-:Y:S05]  /*8ad0*/  @!P0 NANOSLEEP.SYNCS 0x989680 ;  /* 0x009896800000895d */ /* 0x004fea0003900000 */
[----:B------:R-:W2:Y:S02]  /*8ae0*/  @!P0 SYNCS.PHASECHK.TRANS64 P0, [R0+URZ], R5 ;  /* 0x00000005000085a7 */ /* 0x000ea400080010ff */
[----:B--2---:R-:W-:Y:S05]  /*8af0*/  @!P0 BRA `(.L_x_192) ;  /* 0xfffffffc00f08947 */ /* 0x004fea000383ffff */
[----:B------:R-:W-:Y:S05]  /*8b00*/  BRA `(.L_x_73) ;  /* 0xffffffb800007947 */ /* 0x000fea000383ffff */
.L_x_77:
[----:B------:R-:W-:-:S07]  /*8b10*/  MOV R0, UR5 ;  /* 0x0000000500007c02 */ /* 0x000fce0008000f00 */
.L_x_193:
[----:B-1----:R1:W4:Y:S02]  /*8b20*/  SYNCS.PHASECHK.TRANS64.TRYWAIT P0, [R0+URZ], R3 ;  /* 0x00000003000075a7 */ /* 0x00232400080011ff */
[----:B----4-:R-:W-:Y:S05]  /*8b30*/  @!P0 NANOSLEEP.SYNCS 0x989680 ;  /* 0x009896800000895d */ /* 0x010fea0003900000 */
[----:B------:R-:W4:Y:S02]  /*8b40*/  @!P0 SYNCS.PHASECHK.TRANS64 P0, [R0+URZ], R3 ;  /* 0x00000003000085a7 */ /* 0x000f2400080010ff */
[----:B----4-:R-:W-:Y:S05]  /*8b50*/  @!P0 BRA `(.L_x_193) ;  /* 0xfffffffc00f08947 */ /* 0x010fea000383ffff */
[----:B------:R-:W-:Y:S05]  /*8b60*/  BRA `(.L_x_194) ;  /* 0xffffffb800c87947 */ /* 0x000fea000383ffff */
.L_x_78:
[----:B------:R-:W-:-:S07]  /*8b70*/  MOV R0, UR7 ;  /* 0x0000000700007c02 */ /* 0x000fce0008000f00 */
.L_x_195:
[----:B-1----:R1:W4:Y:S02]  /*8b80*/  SYNCS.PHASECHK.TRANS64.TRYWAIT P0, [R0+URZ], R3 ;  /* 0x00000003000075a7 */ /* 0x00232400080011ff */
[----:B----4-:R-:W-:Y:S05]  /*8b90*/  @!P0 NANOSLEEP.SYNCS 0x989680 ;  /* 0x009896800000895d */ /* 0x010fea0003900000 */
[----:B------:R-:W4:Y:S02]  /*8ba0*/  @!P0 SYNCS.PHASECHK.TRANS64 P0, [R0+URZ], R3 ;  /* 0x00000003000085a7 */ /* 0x000f2400080010ff */
[----:B----4-:R-:W-:Y:S05]  /*8bb0*/  @!P0 BRA `(.L_x_195) ;  /* 0xfffffffc00f08947 */ /* 0x010fea000383ffff */
[----:B------:R-:W-:Y:S05]  /*8bc0*/  BRA `(.L_x_196) ;  /* 0xffffffb800d47947 */ /* 0x000fea000383ffff */
.L_x_83:
[----:B------:R-:W-:Y:S07]  /*8bd0*/  MOV R0, UR7 ;  /* 0x0000000700007c02 */ /* 0x000fee0008000f00 */
.L_x_197:
[----:B--2---:R2:W3:Y:S02]  /*8be0*/  SYNCS.PHASECHK.TRANS64.TRYWAIT P0, [R0+URZ+0x1e0], R3 ;  /* 0x0001e003000075a7 */ /* 0x0044e400080011ff */
[----:B---3--:R-:W-:Y:S05]  /*8bf0*/  @!P0 NANOSLEEP.SYNCS 0x989680 ;  /* 0x009896800000895d */ /* 0x008fea0003900000 */
[----:B------:R-:W3:Y:S02]  /*8c00*/  @!P0 SYNCS.PHASECHK.TRANS64 P0, [R0+URZ+0x1e0], R3 ;  /* 0x0001e003000085a7 */ /* 0x000ee400080010ff */
[----:B---3--:R-:W-:Y:S05]  /*8c10*/  @!P0 BRA `(.L_x_197) ;  /* 0xfffffffc00f08947 */ /* 0x008fea000383ffff */
[----:B------:R-:W-:Y:S05]  /*8c20*/  BRA `(.L_x_198) ;  /* 0xffffffbc00e47947 */ /* 0x000fea000383ffff */
.L_x_86:
[----:B------:R-:W-:Y:S07]  /*8c30*/  MOV R0, UR7 ;  /* 0x0000000700007c02 */ /* 0x000fee0008000f00 */
.L_x_199:
[----:B--2---:R2:W3:Y:S02]  /*8c40*/  SYNCS.PHASECHK.TRANS64.TRYWAIT P0, [R0+URZ+0x1d8], R3 ;  /* 0x0001d803000075a7 */ /* 0x0044e400080011ff */
[----:B---3--:R-:W-:Y:S05]  /*8c50*/  @!P0 NANOSLEEP.SYNCS 0x989680 ;  /* 0x009896800000895d */ /* 0x008fea0003900000 */
[----:B------:R-:W3:Y:S02]  /*8c60*/  @!P0 SYNCS.PHASECHK.TRANS64 P0, [R0+URZ+0x1d8], R3 ;  /* 0x0001d803000085a7 */ /* 0x000ee400080010ff */
[----:B---3--:R-:W-:Y:S05]  /*8c70*/  @!P0 BRA `(.L_x_199) ;  /* 0xfffffffc00f08947 */ /* 0x008fea000383ffff */
[----:B------:R-:W-:Y:S05]  /*8c80*/  BRA `(.L_x_85) ;  /* 0xffffffc000bc7947 */ /* 0x000fea000383ffff */
.L_x_89:
[----:B------:R-:W-:Y:S07]  /*8c90*/  MOV R3, UR17 ;  /* 0x0000001100037c02 */ /* 0x000fee0008000f00 */
.L_x_200:
[----:B-1----:R1:W2:Y:S02]  /*8ca0*/  SYNCS.PHASECHK.TRANS64.TRYWAIT P0, [R3+URZ+0x1b8], R0 ;  /* 0x0001b800030075a7 */ /* 0x0022a400080011ff */
[----:B--2---:R-:W-:Y:S05]  /*8cb0*/  @!P0 NANOSLEEP.SYNCS 0x989680 ;  /* 0x009896800000895d */ /* 0x004fea0003900000 */
[----:B------:R-:W2:Y:S02]  /*8cc0*/  @!P0 SYNCS.PHASECHK.TRANS64 P0, [R3+URZ+0x1b8], R0 ;  /* 0x0001b800030085a7 */ /* 0x000ea400080010ff */
[----:B--2---:R-:W-:Y:S05]  /*8cd0*/  @!P0 BRA `(.L_x_200) ;  /* 0xfffffffc00f08947 */ /* 0x004fea000383ffff */
[----:B------:R-:W-:Y:S05]  /*8ce0*/  BRA `(.L_x_201) ;  /* 0xffffffc400787947 */ /* 0x000fea000383ffff */
.L_x_90:
[----:B------:R-:W-:Y:S07]  /*8cf0*/  MOV R3, UR14 ;  /* 0x0000000e00037c02 */ /* 0x000fee0008000f00 */
.L_x_202:
[----:B-1----:R1:W2:Y:S02]  /*8d00*/  SYNCS.PHASECHK.TRANS64.TRYWAIT P0, [R3+URZ+0x1b8], R12 ;  /* 0x0001b80c030075a7 */ /* 0x0022a400080011ff */
[----:B--2---:R-:W-:Y:S05]  /*8d10*/  @!P0 NANOSLEEP.SYNCS 0x989680 ;  /* 0x009896800000895d */ /* 0x004fea0003900000 */
[----:B------:R-:W2:Y:S02]  /*8d20*/  @!P0 SYNCS.PHASECHK.TRANS64 P0, [R3+URZ+0x1b8], R12 ;  /* 0x0001b80c030085a7 */ /* 0x000ea400080010ff */
[----:B--2---:R-:W-:Y:S05]  /*8d30*/  @!P0 BRA `(.L_x_202) ;  /* 0xfffffffc00f08947 */ /* 0x004fea000383ffff */
[----:B------:R-:W-:Y:S05]  /*8d40*/  BRA `(.L_x_203) ;  /* 0xffffffc800107947 */ /* 0x000fea000383ffff */
.L_x_92:
[----:B------:R-:W-:-:S07]  /*8d50*/  MOV R0, UR4 ;  /* 0x0000000400007c02 */ /* 0x000fce0008000f00 */
.L_x_204:
[----:B-1----:R1:W3:Y:S02]  /*8d60*/  SYNCS.PHASECHK.TRANS64.TRYWAIT P0, [R0+URZ], R3 ;  /* 0x00000003000075a7 */ /* 0x0022e400080011ff */
[----:B---3--:R-:W-:Y:S05]  /*8d70*/  @!P0 NANOSLEEP.SYNCS 0x989680 ;  /* 0x009896800000895d */ /* 0x008fea0003900000 */
[----:B------:R-:W3:Y:S02]  /*8d80*/  @!P0 SYNCS.PHASECHK.TRANS64 P0, [R0+URZ], R3 ;  /* 0x00000003000085a7 */ /* 0x000ee400080010ff */
[----:B---3--:R-:W-:Y:S05]  /*8d90*/  @!P0 BRA `(.L_x_204) ;  /* 0xfffffffc00f08947 */ /* 0x008fea000383ffff */
[----:B------:R-:W-:Y:S05]  /*8da0*/  BRA `(.L_x_205) ;  /* 0xffffffc800887947 */ /* 0x000fea000383ffff */
.L_x_93:
[----:B-1----:R1:W3:Y:S02]  /*8db0*/  SYNCS.PHASECHK.TRANS64.TRYWAIT P0, [R2+URZ], R3 ;  /* 0x00000003020075a7 */ /* 0x0022e400080011ff */
[----:B---3--:R-:W-:Y:S05]  /*8dc0*/  @!P0 NANOSLEEP.SYNCS 0x989680 ;  /* 0x009896800000895d */ /* 0x008fea0003900000 */
[----:B------:R-:W3:Y:S02]  /*8dd0*/  @!P0 SYNCS.PHASECHK.TRANS64 P0, [R2+URZ], R3 ;  /* 0x00000003020085a7 */ /* 0x000ee400080010ff */
[----:B---3--:R-:W-:Y:S05]  /*8de0*/  @!P0 BRA `(.L_x_93) ;  /* 0xfffffffc00f08947 */ /* 0x008fea000383ffff */
[----:B------:R-:W-:Y:S05]  /*8df0*/  BRA `(.L_x_206) ;  /* 0xffffffc800b47947 */ /* 0x000fea000383ffff */
.L_x_95:
[----:B------:R-:W-:Y:S07]  /*8e00*/  MOV R0, UR52 ;  /* 0x0000003400007c02 */ /* 0x000fee0008000f00 */
.L_x_207:
[----:B-1----:R1:W2:Y:S02]  /*8e10*/  SYNCS.PHASECHK.TRANS64.TRYWAIT P0, [R0+URZ+0x1e0], R3 ;  /* 0x0001e003000075a7 */ /* 0x0022a400080011ff */
[----:B--2---:R-:W-:Y:S05]  /*8e20*/  @!P0 NANOSLEEP.SYNCS 0x989680 ;  /* 0x009896800000895d */ /* 0x004fea0003900000 */
[----:B------:R-:W2:Y:S02]  /*8e30*/  @!P0 SYNCS.PHASECHK.TRANS64 P0, [R0+URZ+0x1e0], R3 ;  /* 0x0001e003000085a7 */ /* 0x000ea400080010ff */
[----:B--2---:R-:W-:Y:S05]  /*8e40*/  @!P0 BRA `(.L_x_207) ;  /* 0xfffffffc00f08947 */ /* 0x004fea000383ffff */
[----:B------:R-:W-:Y:S05]  /*8e50*/  BRA `(.L_x_208) ;  /* 0xffffffcc00947947 */ /* 0x000fea000383ffff */
.L_x_105:
[----:B-1----:R1:W2:Y:S02]  /*8e60*/  SYNCS.PHASECHK.TRANS64.TRYWAIT P1, [R0+URZ+0x1a0], R5 ;  /* 0x0001a005000075a7 */ /* 0x0022a400080211ff */
[----:B--2---:R-:W-:Y:S05]  /*8e70*/  @!P1 NANOSLEEP.SYNCS 0x989680 ;  /* 0x009896800000995d */ /* 0x004fea0003900000 */
[----:B------:R-:W2:Y:S02]  /*8e80*/  @!P1 SYNCS.PHASECHK.TRANS64 P1, [R0+URZ+0x1a0], R5 ;  /* 0x0001a005000095a7 */ /* 0x000ea400080210ff */
[----:B--2---:R-:W-:Y:S05]  /*8e90*/  @!P1 BRA `(.L_x_105) ;  /* 0xfffffffc00f09947 */ /* 0x004fea000383ffff */
[----:B------:R-:W-:Y:S05]  /*8ea0*/  BRA `(.L_x_104) ;  /* 0xffffffd8008c7947 */ /* 0x000fea000383ffff */
.L_x_107:
[----:B-1----:R1:W4:Y:S02]  /*8eb0*/  SYNCS.PHASECHK.TRANS64.TRYWAIT P0, [R84+URZ+0x1f0], R3 ;  /* 0x0001f003540075a7 */ /* 0x00232400080011ff */
[----:B----4-:R-:W-:Y:S05]  /*8ec0*/  @!P0 NANOSLEEP.SYNCS 0x989680 ;  /* 0x009896800000895d */ /* 0x010fea0003900000 */
[----:B------:R-:W4:Y:S02]  /*8ed0*/  @!P0 SYNCS.PHASECHK.TRANS64 P0, [R84+URZ+0x1f0], R3 ;  /* 0x0001f003540085a7 */ /* 0x000f2400080010ff */
[----:B----4-:R-:W-:Y:S05]  /*8ee0*/  @!P0 BRA `(.L_x_107) ;  /* 0xfffffffc00f08947 */ /* 0x010fea000383ffff */
[----:B------:R-:W-:Y:S05]  /*8ef0*/  BRA `(.L_x_106) ;  /* 0xffffffd800e07947 */ /* 0x000fea000383ffff */
.L_x_118:
[----:B--2---:R2:W3:Y:S02]  /*8f00*/  SYNCS.PHASECHK.TRANS64.TRYWAIT P0, [R3+URZ+0x1a0], R4 ;  /* 0x0001a004030075a7 */ /* 0x0044e400080011ff */
[----:B---3--:R-:W-:Y:S05]  /*8f10*/  @!P0 NANOSLEEP.SYNCS 0x989680 ;  /* 0x009896800000895d */ /* 0x008fea0003900000 */
[----:B------:R-:W3:Y:S02]  /*8f20*/  @!P0 SYNCS.PHASECHK.TRANS64 P0, [R3+URZ+0x1a0], R4 ;  /* 0x0001a004030085a7 */ /* 0x000ee400080010ff */
[----:B---3--:R-:W-:Y:S05]  /*8f30*/  @!P0 BRA `(.L_x_118) ;  /* 0xfffffffc00f08947 */ /* 0x008fea000383ffff */
[----:B------:R-:W-:Y:S05]  /*8f40*/  BRA `(.L_x_117) ;  /* 0xffffffe000fc7947 */ /* 0x000fea000383ffff */
        .weak           $__internal_0_$__cuda_sm10x_tcgen05_guardrail_trap_col_being_dealloced_not_returned_by_alloc
        .type           $__internal_0_$__cuda_sm10x_tcgen05_guardrail_trap_col_being_dealloced_not_returned_by_alloc,@function
        .size           $__internal_0_$__cuda_sm10x_tcgen05_guardrail_trap_col_being_dealloced_not_returned_by_alloc,($__internal_1_$__cuda_sm10x_tcgen05_guardrail_trap_phase_invalid_during_alloc - $__internal_0_$__cuda_sm10x_tcgen05_guardrail_trap_col_being_dealloced_not_returned_by_alloc)
$__internal_0_$__cuda_sm10x_tcgen05_guardrail_trap_col_being_dealloced_not_returned_by_alloc:
[----:B------:R-:W-:Y:S05]  /*8f50*/  BPT.TRAP 0x1 ;  /* 0x000000040000795c */ /* 0x000fea0000300000 */
[----:B------:R-:W-:-:S04]  /*8f60*/  MOV R3, 0x0 ;  /* 0x0000000000037802 */ /* 0x000fc80000000f00 */
[----:B------:R-:W-:Y:S05]  /*8f70*/  RET.REL.NODEC R2 `(_ZN7cutlass13device_kernelINS_4conv6kernel13ConvUniversalINS1_16ConvProblemShapeILNS1_8OperatorE1ELi2EEENS1_10collective14CollectiveConvINS1_47MainloopSm100TmaUmmaWarpSpecializedImplicitGemmILS5_1ELi26ELi2ELi1ELi2EN4cute5tupleIJNSA_1CILi1EEESD_SD_EEEEENSB_IJNSC_ILi64EEESG_NSB_IJNSC_ILi32EEEEEEEEENS_10bfloat16_tESK_NSA_8TiledMMAINSA_8MMA_AtomIJNSA_20SM100_MMA_F16BF16_SSISK_SK_fLi64ELi64ELNSA_4UMMA5MajorE0ELSP_1ELNSO_7ScaleInE0ELSQ_0EEEEEENSA_6LayoutISE_NSB_IJNSC_ILi0EEESU_SU_EEEEENSB_IJNSA_10UnderscoreESX_SX_EEEEENS7_6detail27Sm100ImplicitGemmTileTraitsINSA_20SM90_TMA_LOAD_IM2COLENSA_14ComposedLayoutINSA_7SwizzleILi2ELi4ELi3EEENSA_18smem_ptr_flag_bitsILi16EEENST_INSB_IJNSC_ILi8EEESH_EEENSB_IJSH_SD_EEEEEEEvEENS11_INSA_13SM90_TMA_LOADENS13_INS14_ILi3ELi4ELi3EEES17_NST_INSB_IJSG_S18_EEENSB_IJSD_SG_EEEEEEEvEEEENS_8epilogue10collective18CollectiveEpilogueINS1M_23Sm100TmaWarpSpecializedILi3ELi2ELi16ELb1ELb0EEEJSJ_NSB_IJNST_ISG_SD_EENST_ISH_SD_EEEEESK_NSB_IJNSB_IJlllEEESD_SU_EEESK_S1V_NS1M_6fusion15FusionCallbacksIS1Q_NS1W_17LinearCombinationISK_fSK_fLNS_15FloatRoundStyleE2EEESJ_S1T_JEEENSA_5SM1004TMEM4LOAD26SM100_TMEM_LOAD_16dp256b4xES12_S1C_NSA_17SM75_U32x4_LDSM_NENSA_21SM90_TMA_STORE_IM2COLES1C_NSA_17SM90_U32x4_STSM_NENSA_39AutoVectorizingCopyWithAssumedAlignmentILi128EEEEEEvvEEEEvNT_6ParamsE) ;  /* 0xffffff7002207950 */ /* 0x000fea0003c3ffff */
        .weak           $__internal_1_$__cuda_sm10x_tcgen05_guardrail_trap_phase_invalid_during_alloc
        .type           $__internal_1_$__cuda_sm10x_tcgen05_guardrail_trap_phase_invalid_during_alloc,@function
        .size           $__internal_1_$__cuda_sm10x_tcgen05_guardrail_trap_phase_invalid_during_alloc,($__internal_2_$__cuda_sm10x_tcgen05_guardrail_trap_unallocated_columns_being_dealloced - $__internal_1_$__cuda_sm10x_tcgen05_guardrail_trap_phase_invalid_during_alloc)
$__internal_1_$__cuda_sm10x_tcgen05_guardrail_trap_phase_invalid_during_alloc:
[----:B------:R-:W-:Y:S05]  /*8f80*/  BPT.TRAP 0x1 ;  /* 0x000000040000795c */ /* 0x000fea0000300000 */
[----:B------:R-:W-:-:S04]  /*8f90*/  HFMA2 R3, -RZ, RZ, 0, 0 ;  /* 0x00000000ff037431 */ /* 0x000fc800000001ff */
[----:B------:R-:W-:Y:S05]  /*8fa0*/  RET.REL.NODEC R2 `(_ZN7cutlass13device_kernelINS_4conv6kernel13ConvUniversalINS1_16ConvProblemShapeILNS1_8OperatorE1ELi2EEENS1_10collective14CollectiveConvINS1_47MainloopSm100TmaUmmaWarpSpecializedImplicitGemmILS5_1ELi26ELi2ELi1ELi2EN4cute5tupleIJNSA_1CILi1EEESD_SD_EEEEENSB_IJNSC_ILi64EEESG_NSB_IJNSC_ILi32EEEEEEEEENS_10bfloat16_tESK_NSA_8TiledMMAINSA_8MMA_AtomIJNSA_20SM100_MMA_F16BF16_SSISK_SK_fLi64ELi64ELNSA_4UMMA5MajorE0ELSP_1ELNSO_7ScaleInE0ELSQ_0EEEEEENSA_6LayoutISE_NSB_IJNSC_ILi0EEESU_SU_EEEEENSB_IJNSA_10UnderscoreESX_SX_EEEEENS7_6detail27Sm100ImplicitGemmTileTraitsINSA_20SM90_TMA_LOAD_IM2COLENSA_14ComposedLayoutINSA_7SwizzleILi2ELi4ELi3EEENSA_18smem_ptr_flag_bitsILi16EEENST_INSB_IJNSC_ILi8EEESH_EEENSB_IJSH_SD_EEEEEEEvEENS11_INSA_13SM90_TMA_LOADENS13_INS14_ILi3ELi4ELi3EEES17_NST_INSB_IJSG_S18_EEENSB_IJSD_SG_EEEEEEEvEEEENS_8epilogue10collective18CollectiveEpilogueINS1M_23Sm100TmaWarpSpecializedILi3ELi2ELi16ELb1ELb0EEEJSJ_NSB_IJNST_ISG_SD_EENST_ISH_SD_EEEEESK_NSB_IJNSB_IJlllEEESD_SU_EEESK_S1V_NS1M_6fusion15FusionCallbacksIS1Q_NS1W_17LinearCombinationISK_fSK_fLNS_15FloatRoundStyleE2EEESJ_S1T_JEEENSA_5SM1004TMEM4LOAD26SM100_TMEM_LOAD_16dp256b4xES12_S1C_NSA_17SM75_U32x4_LDSM_NENSA_21SM90_TMA_STORE_IM2COLES1C_NSA_17SM90_U32x4_STSM_NENSA_39AutoVectorizingCopyWithAssumedAlignmentILi128EEEEEEvvEEEEvNT_6ParamsE) ;  /* 0xffffff7002147950 */ /* 0x000fea0003c3ffff */
        .weak           $__internal_2_$__cuda_sm10x_tcgen05_guardrail_trap_unallocated_columns_being_dealloced
        .type           $__internal_2_$__cuda_sm10x_tcgen05_guardrail_trap_unallocated_columns_being_dealloced,@function
        .size           $__internal_2_$__cuda_sm10x_tcgen05_guardrail_trap_unallocated_columns_being_dealloced,(.L_x_210 - $__internal_2_$__cuda_sm10x_tcgen05_guardrail_trap_unallocated_columns_being_dealloced)
$__internal_2_$__cuda_sm10x_tcgen05_guardrail_trap_unallocated_columns_being_dealloced:
[----:B------:R-:W-:Y:S05]  /*8fb0*/  BPT.TRAP 0x1 ;  /* 0x000000040000795c */ /* 0x000fea0000300000 */
[----:B------:R-:W-:-:S04]  /*8fc0*/  MOV R3, 0x0 ;  /* 0x0000000000037802 */ /* 0x000fc80000000f00 */
[----:B------:R-:W-:Y:S05]  /*8fd0*/  RET.REL.NODEC R2 `(_ZN7cutlass13device_kernelINS_4conv6kernel13ConvUniversalINS1_16ConvProblemShapeILNS1_8OperatorE1ELi2EEENS1_10collective14CollectiveConvINS1_47MainloopSm100TmaUmmaWarpSpecializedImplicitGemmILS5_1ELi26ELi2ELi1ELi2EN4cute5tupleIJNSA_1CILi1EEESD_SD_EEEEENSB_IJNSC_ILi64EEESG_NSB_IJNSC_ILi32EEEEEEEEENS_10bfloat16_tESK_NSA_8TiledMMAINSA_8MMA_AtomIJNSA_20SM100_MMA_F16BF16_SSISK_SK_fLi64ELi64ELNSA_4UMMA5MajorE0ELSP_1ELNSO_7ScaleInE0ELSQ_0EEEEEENSA_6LayoutISE_NSB_IJNSC_ILi0EEESU_SU_EEEEENSB_IJNSA_10UnderscoreESX_SX_EEEEENS7_6detail27Sm100ImplicitGemmTileTraitsINSA_20SM90_TMA_LOAD_IM2COLENSA_14ComposedLayoutINSA_7SwizzleILi2ELi4ELi3EEENSA_18smem_ptr_flag_bitsILi16EEENST_INSB_IJNSC_ILi8EEESH_EEENSB_IJSH_SD_EEEEEEEvEENS11_INSA_13SM90_TMA_LOADENS13_INS14_ILi3ELi4ELi3EEES17_NST_INSB_IJSG_S18_EEENSB_IJSD_SG_EEEEEEEvEEEENS_8epilogue10collective18CollectiveEpilogueINS1M_23Sm100TmaWarpSpecializedILi3ELi2ELi16ELb1ELb0EEEJSJ_NSB_IJNST_ISG_SD_EENST_ISH_SD_EEEEESK_NSB_IJNSB_IJlllEEESD_SU_EEESK_S1V_NS1M_6fusion15FusionCallbacksIS1Q_NS1W_17LinearCombinationISK_fSK_fLNS_15FloatRoundStyleE2EEESJ_S1T_JEEENSA_5SM1004TMEM4LOAD26SM100_TMEM_LOAD_16dp256b4xES12_S1C_NSA_17SM75_U32x4_LDSM_NENSA_21SM90_TMA_STORE_IM2COLES1C_NSA_17SM90_U32x4_STSM_NENSA_39AutoVectorizingCopyWithAssumedAlignmentILi128EEEEEEvvEEEEvNT_6ParamsE) ;  /* 0xffffff7002087950 */ /* 0x000fea0003c3ffff */
.L_x_209:
[----:B------:R-:W-:-:S00]  /*8fe0*/  BRA `(.L_x_209) ;  /* 0xfffffffc00fc7947 */ /* 0x000fc0000383ffff */
[----:B------:R-:W-:-:S00]  /*8ff0*/  NOP ;  /* 0x0000000000007918 */ /* 0x000fc00000000000 */
        /* <DEDUP_REMOVED lines=8> */
.L_x_210:


//--------------------- .nv.global.init           --------------------------
	.section	.nv.global.init,"aw",@progbits
.nv.global.init:
	.type		$str$29,@object
	.size		$str$29,($str$30 - $str$29)
$str$29:
        /*0000*/ 	.byte	0x28, 0x61, 0x64, 0x64, 0x72, 0x65, 0x73, 0x73, 0x20, 0x26, 0x20, 0x6d, 0x61, 0x73, 0x6b, 0x29
        /*0010*/ 	.byte	0x20, 0x3d, 0x3d, 0x20, 0x30, 0x00
	.type		$str$30,@object
	.size		$str$30,($str$28 - $str$30)
$str$30:
        /*0016*/ 	.byte	0x2f, 0x74, 0x6d, 0x70, 0x2f, 0x63, 0x75, 0x74, 0x6c, 0x61, 0x73, 0x73, 0x5f, 0x73, 0x77, 0x65
        /*0026*/ 	.byte	0x65, 0x70, 0x5f, 0x73, 0x72, 0x63, 0x2f, 0x69, 0x6e, 0x63, 0x6c, 0x75, 0x64, 0x65, 0x2f, 0x63
        /*0036*/ 	.byte	0x75, 0x74, 0x65, 0x2f, 0x70, 0x6f, 0x69, 0x6e, 0x74, 0x65, 0x72, 0x5f, 0x66, 0x6c, 0x61, 0x67
        /*0046*/ 	.byte	0x67, 0x65, 0x64, 0x2e, 0x68, 0x70, 0x70, 0x00
	.type		$str$28,@object
	.size		$str$28,($str$27 - $str$28)
$str$28:
        /*004e*/ 	.byte	0x2f, 0x74, 0x6d, 0x70, 0x2f, 0x63, 0x75, 0x74, 0x6c, 0x61, 0x73, 0x73, 0x5f, 0x73, 0x77, 0x65
        /*005e*/ 	.byte	0x65, 0x70, 0x5f, 0x73, 0x72, 0x63, 0x2f, 0x69, 0x6e, 0x63, 0x6c, 0x75, 0x64, 0x65, 0x2f, 0x63
        /*006e*/ 	.byte	0x75, 0x74, 0x65, 0x2f, 0x61, 0x74, 0x6f, 0x6d, 0x2f, 0x63, 0x6f, 0x70, 0x79, 0x5f, 0x74, 0x72
        /*007e*/ 	.byte	0x61, 0x69, 0x74, 0x73, 0x5f, 0x73, 0x6d, 0x31, 0x30, 0x30, 0x2e, 0x68, 0x70, 0x70, 0x00
	.type		$str$27,@object
	.size		$str$27,(__unnamed_1 - $str$27)
$str$27:
        /*008d*/ 	.byte	0x28, 0x28, 0x75, 0x69, 0x6e, 0x74, 0x33, 0x32, 0x5f, 0x74, 0x28, 0x74, 0x68, 0x72, 0x65, 0x61
        /*009d*/ 	.byte	0x64, 0x49, 0x64, 0x78, 0x2e, 0x78, 0x29, 0x20, 0x2f, 0x20, 0x33, 0x32, 0x29, 0x20, 0x25, 0x20
        /*00ad*/ 	.byte	0x34, 0x29, 0x20, 0x3d, 0x3d, 0x20, 0x28, 0x28, 0x28, 0x74, 0x6d, 0x65, 0x6d, 0x5f, 0x61, 0x64
        /*00bd*/ 	.byte	0x64, 0x72, 0x20, 0x3e, 0x3e, 0x20, 0x31, 0x36, 0x29, 0x20, 0x2f, 0x20, 0x33, 0x32, 0x29, 0x20
        /*00cd*/ 	.byte	0x25, 0x20, 0x34, 0x29, 0x00
	.type		__unnamed_1,@object
	.size		__unnamed_1,(__unnamed_2 - __unnamed_1)
__unnamed_1:
        /*00d2*/ 	.byte	0x61, 0x75, 0x74, 0x6f, 0x20, 0x63, 0x75, 0x74, 0x65, 0x3a, 0x3a, 0x61, 0x73, 0x5f, 0x70, 0x6f
        /* <DEDUP_REMOVED lines=24> */
        /*0262*/ 	.byte	0x30, 0x34, 0x38, 0x3e, 0x3e, 0x3e, 0x3e, 0x5d, 0x00
	.type		__unnamed_2,@object
	.size		__unnamed_2,(.L_2 - __unnamed_2)
__unnamed_2:
        /* <DEDUP_REMOVED lines=45> */
        /*053b*/ 	.byte	0x3e, 0x3e, 0x3e, 0x5d, 0x00
.L_2:


//--------------------- .nv.shared._ZN7cutlass13device_kernelINS_4conv6kernel13ConvUniversalINS1_16ConvProblemShapeILNS1_8OperatorE1ELi2EEENS1_10collective14CollectiveConvINS1_47MainloopSm100TmaUmmaWarpSpecializedImplicitGemmILS5_1ELi26ELi2ELi1ELi2EN4cute5tupleIJNSA_1CILi1EEESD_SD_EEEEENSB_IJNSC_ILi64EEESG_NSB_IJNSC_ILi32EEEEEEEEENS_10bfloat16_tESK_NSA_8TiledMMAINSA_8MMA_AtomIJNSA_20SM100_MMA_F16BF16_SSISK_SK_fLi64ELi64ELNSA_4UMMA5MajorE0ELSP_1ELNSO_7ScaleInE0ELSQ_0EEEEEENSA_6LayoutISE_NSB_IJNSC_ILi0EEESU_SU_EEEEENSB_IJNSA_10UnderscoreESX_SX_EEEEENS7_6detail27Sm100ImplicitGemmTileTraitsINSA_20SM90_TMA_LOAD_IM2COLENSA_14ComposedLayoutINSA_7SwizzleILi2ELi4ELi3EEENSA_18smem_ptr_flag_bitsILi16EEENST_INSB_IJNSC_ILi8EEESH_EEENSB_IJSH_SD_EEEEEEEvEENS11_INSA_13SM90_TMA_LOADENS13_INS14_ILi3ELi4ELi3EEES17_NST_INSB_IJSG_S18_EEENSB_IJSD_SG_EEEEEEEvEEEENS_8epilogue10collective18CollectiveEpilogueINS1M_23Sm100TmaWarpSpecializedILi3ELi2ELi16ELb1ELb0EEEJSJ_NSB_IJNST_ISG_SD_EENST_ISH_SD_EEEEESK_NSB_IJNSB_IJlllEEESD_SU_EEESK_S1V_NS1M_6fusion15FusionCallbacksIS1Q_NS1W_17LinearCombinationISK_fSK_fLNS_15FloatRoundStyleE2EEESJ_S1T_JEEENSA_5SM1004TMEM4LOAD26SM100_TMEM_LOAD_16dp256b4xES12_S1C_NSA_17SM75_U32x4_LDSM_NENSA_21SM90_TMA_STORE_IM2COLES1C_NSA_17SM90_U32x4_STSM_NENSA_39AutoVectorizingCopyWithAssumedAlignmentILi128EEEEEEvvEEEEvNT_6ParamsE --------------------------
	.section	.nv.shared._ZN7cutlass13device_kernelINS_4conv6kernel13ConvUniversalINS1_16ConvProblemShapeILNS1_8OperatorE1ELi2EEENS1_10collective14CollectiveConvINS1_47MainloopSm100TmaUmmaWarpSpecializedImplicitGemmILS5_1ELi26ELi2ELi1ELi2EN4cute5tupleIJNSA_1CILi1EEESD_SD_EEEEENSB_IJNSC_ILi64EEESG_NSB_IJNSC_ILi32EEEEEEEEENS_10bfloat16_tESK_NSA_8TiledMMAINSA_8MMA_AtomIJNSA_20SM100_MMA_F16BF16_SSISK_SK_fLi64ELi64ELNSA_4UMMA5MajorE0ELSP_1ELNSO_7ScaleInE0ELSQ_0EEEEEENSA_6LayoutISE_NSB_IJNSC_ILi0EEESU_SU_EEEEENSB_IJNSA_10UnderscoreESX_SX_EEEEENS7_6detail27Sm100ImplicitGemmTileTraitsINSA_20SM90_TMA_LOAD_IM2COLENSA_14ComposedLayoutINSA_7SwizzleILi2ELi4ELi3EEENSA_18smem_ptr_flag_bitsILi16EEENST_INSB_IJNSC_ILi8EEESH_EEENSB_IJSH_SD_EEEEEEEvEENS11_INSA_13SM90_TMA_LOADENS13_INS14_ILi3ELi4ELi3EEES17_NST_INSB_IJSG_S18_EEENSB_IJSD_SG_EEEEEEEvEEEENS_8epilogue10collective18CollectiveEpilogueINS1M_23Sm100TmaWarpSpecializedILi3ELi2ELi16ELb1ELb0EEEJSJ_NSB_IJNST_ISG_SD_EENST_ISH_SD_EEEEESK_NSB_IJNSB_IJlllEEESD_SU_EEESK_S1V_NS1M_6fusion15FusionCallbacksIS1Q_NS1W_17LinearCombinationISK_fSK_fLNS_15FloatRoundStyleE2EEESJ_S1T_JEEENSA_5SM1004TMEM4LOAD26SM100_TMEM_LOAD_16dp256b4xES12_S1C_NSA_17SM75_U32x4_LDSM_NENSA_21SM90_TMA_STORE_IM2COLES1C_NSA_17SM90_U32x4_STSM_NENSA_39AutoVectorizingCopyWithAssumedAlignmentILi128EEEEEEvvEEEEvNT_6ParamsE,"aw",@nobits
	.sectionflags	@""
	.align	16
	.zero		1024


//--------------------- .nv.shared.reserved.0     --------------------------
	.section	.nv.shared.reserved.0,"aw",@nobits
	.weak		__nv_reservedSMEM_offset_0_alias
	.size		__nv_reservedSMEM_offset_0_alias, 0, 64
	.other		__nv_reservedSMEM_offset_0_alias,@"STO_CUDA_RESERVED_SHARED STV_DEFAULT"
__nv_reservedSMEM_offset_0_alias:
	.zero		0
.nv.shared.reserved.0:
	.zero		64
	.weak		__nv_reservedSMEM_tcgen05_partition
	.type		__nv_reservedSMEM_tcgen05_partition,@object
	.size		__nv_reservedSMEM_tcgen05_partition,(.L_0 - __nv_reservedSMEM_tcgen05_partition)
__nv_reservedSMEM_tcgen05_partition:
	.zero		32
.L_0:


//--------------------- .nv.global                --------------------------
	.section	.nv.global,"aw",@nobits
.nv.global:
	.type		_ZN39_INTERNAL_e750e590_4_k_cu_ccd3ba99_31894cute1_E,@object
	.size		_ZN39_INTERNAL_e750e590_4_k_cu_ccd3ba99_31894cute1_E,(_ZN39_INTERNAL_e750e590_4_k_cu_ccd3ba99_31894cuda3std3__45__cpo6cbeginE - _ZN39_INTERNAL_e750e590_4_k_cu_ccd3ba99_31894cute1_E)
_ZN39_INTERNAL_e750e590_4_k_cu_ccd3ba99_31894cute1_E:
	.zero		1
	.type		_ZN39_INTERNAL_e750e590_4_k_cu_ccd3ba99_31894cuda3std3__45__cpo6cbeginE,@object
	.size		_ZN39_INTERNAL_e750e590_4_k_cu_ccd3ba99_31894cuda3std3__45__cpo6cbeginE,(_ZN39_INTERNAL_e750e590_4_k_cu_ccd3ba99_31894cuda3std3__48in_placeE - _ZN39_INTERNAL_e750e590_4_k_cu_ccd3ba99_31894cuda3std3__45__cpo6cbeginE)
_ZN39_INTERNAL_e750e590_4_k_cu_ccd3ba99_31894cuda3std3__45__cpo6cbeginE:
	.zero		1
	.type		_ZN39_INTERNAL_e750e590_4_k_cu_ccd3ba99_31894cuda3std3__48in_placeE,@object
	.size		_ZN39_INTERNAL_e750e590_4_k_cu_ccd3ba99_31894cuda3std3__48in_placeE,(_ZN39_INTERNAL_e750e590_4_k_cu_ccd3ba99_31894cuda3std6ranges3__45__cpo9iter_moveE - _ZN39_INTERNAL_e750e590_4_k_cu_ccd3ba99_31894cuda3std3__48in_placeE)
_ZN39_INTERNAL_e750e590_4_k_cu_ccd3ba99_31894cuda3std3__48in_placeE:
	.zero		1
	.type		_ZN39_INTERNAL_e750e590_4_k_cu_ccd3ba99_31894cuda3std6ranges3__45__cpo9iter_moveE,@object
	.size		_ZN39_INTERNAL_e750e590_4_k_cu_ccd3ba99_31894cuda3std6ranges3__45__cpo9iter_moveE,(_ZN39_INTERNAL_e750e590_4_k_cu_ccd3ba99_31894cuda3std3__45__cpo5beginE - _ZN39_INTERNAL_e750e590_4_k_cu_ccd3ba99_31894cuda3std6ranges3__45__cpo9iter_moveE)
_ZN39_INTERNAL_e750e590_4_k_cu_ccd3ba99_31894cuda3std6ranges3__45__cpo9iter_moveE:
	.zero		1
	.type		_ZN39_INTERNAL_e750e590_4_k_cu_ccd3ba99_31894cuda3std3__45__cpo5beginE,@object
	.size		_ZN39_INTERNAL_e750e590_4_k_cu_ccd3ba99_31894cuda3std3__45__cpo5beginE,(_ZN39_INTERNAL_e750e590_4_k_cu_ccd3ba99_31894cuda3std3__441_GLOBAL__N__e750e590_4_k_cu_ccd3ba99_31896ignoreE - _ZN39_INTERNAL_e750e590_4_k_cu_ccd3ba99_31894cuda3std3__45__cpo5beginE)
_ZN39_INTERNAL_e750e590_4_k_cu_ccd3ba99_31894cuda3std3__45__cpo5beginE:
	.zero		1
	.type		_ZN39_INTERNAL_e750e590_4_k_cu_ccd3ba99_31894cuda3std3__441_GLOBAL__N__e750e590_4_k_cu_ccd3ba99_31896ignoreE,@object
	.size		_ZN39_INTERNAL_e750e590_4_k_cu_ccd3ba99_31894cuda3std3__441_GLOBAL__N__e750e590_4_k_cu_ccd3ba99_31896ignoreE,(_ZN39_INTERNAL_e750e590_4_k_cu_ccd3ba99_31894cute7productE - _ZN39_INTERNAL_e750e590_4_k_cu_ccd3ba99_31894cuda3std3__441_GLOBAL__N__e750e590_4_k_cu_ccd3ba99_31896ignoreE)
_ZN39_INTERNAL_e750e590_4_k_cu_ccd3ba99_31894cuda3std3__441_GLOBAL__N__e750e590_4_k_cu_ccd3ba99_31896ignoreE:
	.zero		1
	.type		_ZN39_INTERNAL_e750e590_4_k_cu_ccd3ba99_31894cute7productE,@object
	.size		_ZN39_INTERNAL_e750e590_4_k_cu_ccd3ba99_31894cute7productE,(_ZN39_INTERNAL_e750e590_4_k_cu_ccd3ba99_31894cuda3std3__45__cpo3endE - _ZN39_INTERNAL_e750e590_4_k_cu_ccd3ba99_31894cute7productE)
_ZN39_INTERNAL_e750e590_4_k_cu_ccd3ba99_31894cute7productE:
	.zero		1
	.type		_ZN39_INTERNAL_e750e590_4_k_cu_ccd3ba99_31894cuda3std3__45__cpo3endE,@object
	.size		_ZN39_INTERNAL_e750e590_4_k_cu_ccd3ba99_31894cuda3std3__45__cpo3endE,(_ZN39_INTERNAL_e750e590_4_k_cu_ccd3ba99_31894cuda3std3__419piecewise_constructE - _ZN39_INTERNAL_e750e590_4_k_cu_ccd3ba99_31894cuda3std3__45__cpo3endE)
_ZN39_INTERNAL_e750e590_4_k_cu_ccd3ba99_31894cuda3std3__45__cpo3endE:
	.zero		1
	.type		_ZN39_INTERNAL_e750e590_4_k_cu_ccd3ba99_31894cuda3std3__419piecewise_constructE,@object
	.size		_ZN39_INTERNAL_e750e590_4_k_cu_ccd3ba99_31894cuda3std3__419piecewise_constructE,(_ZN39_INTERNAL_e750e590_4_k_cu_ccd3ba99_31894cuda3std3__45__cpo4cendE - _ZN39_INTERNAL_e750e590_4_k_cu_ccd3ba99_31894cuda3std3__419piecewise_constructE)
_ZN39_INTERNAL_e750e590_4_k_cu_ccd3ba99_31894cuda3std3__419piecewise_constructE:
	.zero		1
	.type		_ZN39_INTERNAL_e750e590_4_k_cu_ccd3ba99_31894cuda3std3__45__cpo4cendE,@object
	.size		_ZN39_INTERNAL_e750e590_4_k_cu_ccd3ba99_31894cuda3std3__45__cpo4cendE,(_ZN39_INTERNAL_e750e590_4_k_cu_ccd3ba99_31894cuda3std6ranges3__45__cpo4swapE - _ZN39_INTERNAL_e750e590_4_k_cu_ccd3ba99_31894cuda3std3__45__cpo4cendE)
_ZN39_INTERNAL_e750e590_4_k_cu_ccd3ba99_31894cuda3std3__45__cpo4cendE:
	.zero		1
	.type		_ZN39_INTERNAL_e750e590_4_k_cu_ccd3ba99_31894cuda3std6ranges3__45__cpo4swapE,@object
	.size		_ZN39_INTERNAL_e750e590_4_k_cu_ccd3ba99_31894cuda3std6ranges3__45__cpo4swapE,(.L_10 - _ZN39_INTERNAL_e750e590_4_k_cu_ccd3ba99_31894cuda3std6ranges3__45__cpo4swapE)
_ZN39_INTERNAL_e750e590_4_k_cu_ccd3ba99_31894cuda3std6ranges3__45__cpo4swapE:
	.zero		1
.L_10:


//--------------------- .nv.constant0._ZN7cutlass13device_kernelINS_4conv6kernel13ConvUniversalINS1_16ConvProblemShapeILNS1_8OperatorE1ELi2EEENS1_10collective14CollectiveConvINS1_47MainloopSm100TmaUmmaWarpSpecializedImplicitGemmILS5_1ELi26ELi2ELi1ELi2EN4cute5tupleIJNSA_1CILi1EEESD_SD_EEEEENSB_IJNSC_ILi64EEESG_NSB_IJNSC_ILi32EEEEEEEEENS_10bfloat16_tESK_NSA_8TiledMMAINSA_8MMA_AtomIJNSA_20SM100_MMA_F16BF16_SSISK_SK_fLi64ELi64ELNSA_4UMMA5MajorE0ELSP_1ELNSO_7ScaleInE0ELSQ_0EEEEEENSA_6LayoutISE_NSB_IJNSC_ILi0EEESU_SU_EEEEENSB_IJNSA_10UnderscoreESX_SX_EEEEENS7_6detail27Sm100ImplicitGemmTileTraitsINSA_20SM90_TMA_LOAD_IM2COLENSA_14ComposedLayoutINSA_7SwizzleILi2ELi4ELi3EEENSA_18smem_ptr_flag_bitsILi16EEENST_INSB_IJNSC_ILi8EEESH_EEENSB_IJSH_SD_EEEEEEEvEENS11_INSA_13SM90_TMA_LOADENS13_INS14_ILi3ELi4ELi3EEES17_NST_INSB_IJSG_S18_EEENSB_IJSD_SG_EEEEEEEvEEEENS_8epilogue10collective18CollectiveEpilogueINS1M_23Sm100TmaWarpSpecializedILi3ELi2ELi16ELb1ELb0EEEJSJ_NSB_IJNST_ISG_SD_EENST_ISH_SD_EEEEESK_NSB_IJNSB_IJlllEEESD_SU_EEESK_S1V_NS1M_6fusion15FusionCallbacksIS1Q_NS1W_17LinearCombinationISK_fSK_fLNS_15FloatRoundStyleE2EEESJ_S1T_JEEENSA_5SM1004TMEM4LOAD26SM100_TMEM_LOAD_16dp256b4xES12_S1C_NSA_17SM75_U32x4_LDSM_NENSA_21SM90_TMA_STORE_IM2COLES1C_NSA_17SM90_U32x4_STSM_NENSA_39AutoVectorizingCopyWithAssumedAlignmentILi128EEEEEEvvEEEEvNT_6ParamsE --------------------------
	.section	.nv.constant0._ZN7cutlass13device_kernelINS_4conv6kernel13ConvUniversalINS1_16ConvProblemShapeILNS1_8OperatorE1ELi2EEENS1_10collective14CollectiveConvINS1_47MainloopSm100TmaUmmaWarpSpecializedImplicitGemmILS5_1ELi26ELi2ELi1ELi2EN4cute5tupleIJNSA_1CILi1EEESD_SD_EEEEENSB_IJNSC_ILi64EEESG_NSB_IJNSC_ILi32EEEEEEEEENS_10bfloat16_tESK_NSA_8TiledMMAINSA_8MMA_AtomIJNSA_20SM100_MMA_F16BF16_SSISK_SK_fLi64ELi64ELNSA_4UMMA5MajorE0ELSP_1ELNSO_7ScaleInE0ELSQ_0EEEEEENSA_6LayoutISE_NSB_IJNSC_ILi0EEESU_SU_EEEEENSB_IJNSA_10UnderscoreESX_SX_EEEEENS7_6detail27Sm100ImplicitGemmTileTraitsINSA_20SM90_TMA_LOAD_IM2COLENSA_14ComposedLayoutINSA_7SwizzleILi2ELi4ELi3EEENSA_18smem_ptr_flag_bitsILi16EEENST_INSB_IJNSC_ILi8EEESH_EEENSB_IJSH_SD_EEEEEEEvEENS11_INSA_13SM90_TMA_LOADENS13_INS14_ILi3ELi4ELi3EEES17_NST_INSB_IJSG_S18_EEENSB_IJSD_SG_EEEEEEEvEEEENS_8epilogue10collective18CollectiveEpilogueINS1M_23Sm100TmaWarpSpecializedILi3ELi2ELi16ELb1ELb0EEEJSJ_NSB_IJNST_ISG_SD_EENST_ISH_SD_EEEEESK_NSB_IJNSB_IJlllEEESD_SU_EEESK_S1V_NS1M_6fusion15FusionCallbacksIS1Q_NS1W_17LinearCombinationISK_fSK_fLNS_15FloatRoundStyleE2EEESJ_S1T_JEEENSA_5SM1004TMEM4LOAD26SM100_TMEM_LOAD_16dp256b4xES12_S1C_NSA_17SM75_U32x4_LDSM_NENSA_21SM90_TMA_STORE_IM2COLES1C_NSA_17SM90_U32x4_STSM_NENSA_39AutoVectorizingCopyWithAssumedAlignmentILi128EEEEEEvvEEEEvNT_6ParamsE,"a",@progbits
	.sectionflags	@""
	.align	4
.nv.constant0._ZN7cutlass13device_kernelINS_4conv6kernel13ConvUniversalINS1_16ConvProblemShapeILNS1_8OperatorE1ELi2EEENS1_10collective14CollectiveConvINS1_47MainloopSm100TmaUmmaWarpSpecializedImplicitGemmILS5_1ELi26ELi2ELi1ELi2EN4cute5tupleIJNSA_1CILi1EEESD_SD_EEEEENSB_IJNSC_ILi64EEESG_NSB_IJNSC_ILi32EEEEEEEEENS_10bfloat16_tESK_NSA_8TiledMMAINSA_8MMA_AtomIJNSA_20SM100_MMA_F16BF16_SSISK_SK_fLi64ELi64ELNSA_4UMMA5MajorE0ELSP_1ELNSO_7ScaleInE0ELSQ_0EEEEEENSA_6LayoutISE_NSB_IJNSC_ILi0EEESU_SU_EEEEENSB_IJNSA_10UnderscoreESX_SX_EEEEENS7_6detail27Sm100ImplicitGemmTileTraitsINSA_20SM90_TMA_LOAD_IM2COLENSA_14ComposedLayoutINSA_7SwizzleILi2ELi4ELi3EEENSA_18smem_ptr_flag_bitsILi16EEENST_INSB_IJNSC_ILi8EEESH_EEENSB_IJSH_SD_EEEEEEEvEENS11_INSA_13SM90_TMA_LOADENS13_INS14_ILi3ELi4ELi3EEES17_NST_INSB_IJSG_S18_EEENSB_IJSD_SG_EEEEEEEvEEEENS_8epilogue10collective18CollectiveEpilogueINS1M_23Sm100TmaWarpSpecializedILi3ELi2ELi16ELb1ELb0EEEJSJ_NSB_IJNST_ISG_SD_EENST_ISH_SD_EEEEESK_NSB_IJNSB_IJlllEEESD_SU_EEESK_S1V_NS1M_6fusion15FusionCallbacksIS1Q_NS1W_17LinearCombinationISK_fSK_fLNS_15FloatRoundStyleE2EEESJ_S1T_JEEENSA_5SM1004TMEM4LOAD26SM100_TMEM_LOAD_16dp256b4xES12_S1C_NSA_17SM75_U32x4_LDSM_NENSA_21SM90_TMA_STORE_IM2COLES1C_NSA_17SM90_U32x4_STSM_NENSA_39AutoVectorizingCopyWithAssumedAlignmentILi128EEEEEEvvEEEEvNT_6ParamsE:
	.zero		2944


//--------------------- SYMBOLS --------------------------

	.type		.nv.reservedSmem.offset0,@object
	.size		.nv.reservedSmem.offset0,0x4
	.type		.nv.reservedSmem.cap,@object
	.size		.nv.reservedSmem.cap,0x4
	.type		__assertfail,@function
